	.target	sm_90a

	.elftype	@"ET_EXEC"


//--------------------- .note.nv.tkinfo           --------------------------
	.section	.note.nv.tkinfo,"",@"SHT_NOTE"
	.sectionflags	@"SHF_NOTE_NV_TKINFO"
	.tkinfo
        /*0018*/ 	.word	0x00000002
        /*0030*/ 	.string	""
        /*0030*/ 	.string	"ptxas"
        /*0030*/ 	.string	"Cuda compilation tools, release 13.0, V13.0.88"
        /*0030*/ 	.string	"Build cuda_13.0.r13.0/compiler.36424714_0"
        /*0030*/ 	.string	"-v  -suppress-debug-info  -lineinfo  -arch sm_90a "



//--------------------- .note.nv.cuinfo           --------------------------
	.section	.note.nv.cuinfo,"",@"SHT_NOTE"
	.sectionflags	@"SHF_NOTE_NV_CUINFO"
        /*0018*/ 	.short	0x0002
        /*001a*/ 	.short	0x005a
        /*001c*/ 	.short	0x0082
	.zero		2


//--------------------- .nv.info                  --------------------------
	.section	.nv.info,"",@"SHT_CUDA_INFO"
	.align	4


	//----- nvinfo : EIATTR_REGCOUNT
	.align		4
        /*0000*/ 	.byte	0x04, 0x2f
        /*0002*/ 	.short	(.L_1 - .L_0)
	.align		4
.L_0:
        /*0004*/ 	.word	index@(matmul_kernel)
        /*0008*/ 	.word	0x000000ff


	//----- nvinfo : EIATTR_FRAME_SIZE
	.align		4
.L_1:
        /*000c*/ 	.byte	0x04, 0x11
        /*000e*/ 	.short	(.L_3 - .L_2)
	.align		4
.L_2:
        /*0010*/ 	.word	index@(matmul_kernel)
        /*0014*/ 	.word	0x000003e8


	//----- nvinfo : EIATTR_MIN_STACK_SIZE
	.align		4
.L_3:
        /*0018*/ 	.byte	0x04, 0x12
        /*001a*/ 	.short	(.L_5 - .L_4)
	.align		4
.L_4:
        /*001c*/ 	.word	index@(matmul_kernel)
        /*0020*/ 	.word	0x000003e8
.L_5:


//--------------------- .nv.compat                --------------------------
	.section	.nv.compat,"",@"SHT_CUDA_COMPAT_INFO"
	.align	4
        /*0000*/ 	.byte	0x02, 0x09, 0x01, 0x00, 0x02, 0x02, 0x04, 0x00, 0x02, 0x05, 0x05, 0x00, 0x03, 0x07, 0x01, 0x01
        /*0010*/ 	.byte	0x02, 0x03, 0x00, 0x00, 0x02, 0x06, 0x01, 0x00, 0x04, 0x0b, 0x08, 0x00, 0x00, 0x00, 0x00, 0x00
        /*0020*/ 	.byte	0x00, 0x00, 0x00, 0x00


//--------------------- .nv.info.matmul_kernel    --------------------------
	.section	.nv.info.matmul_kernel,"",@"SHT_CUDA_INFO"
	.sectionflags	@""
	.align	4


	//----- nvinfo : EIATTR_CUDA_API_VERSION
	.align		4
        /*0000*/ 	.byte	0x04, 0x37
        /*0002*/ 	.short	(.L_7 - .L_6)
.L_6:
        /*0004*/ 	.word	0x00000082


	//----- nvinfo : EIATTR_KPARAM_INFO
	.align		4
.L_7:
        /*0008*/ 	.byte	0x04, 0x17
        /*000a*/ 	.short	(.L_9 - .L_8)
.L_8:
        /*000c*/ 	.word	0x00000000
        /*0010*/ 	.short	0x000d
        /*0012*/ 	.short	0x0048
        /*0014*/ 	.byte	0x00, 0xf4, 0x21, 0x00


	//----- nvinfo : EIATTR_KPARAM_INFO
	.align		4
.L_9:
        /*0018*/ 	.byte	0x04, 0x17
        /*001a*/ 	.short	(.L_11 - .L_10)
.L_10:
        /*001c*/ 	.word	0x00000000
        /*0020*/ 	.short	0x000c
        /*0022*/ 	.short	0x0040
        /*0024*/ 	.byte	0x00, 0xf4, 0x21, 0x00


	//----- nvinfo : EIATTR_KPARAM_INFO
	.align		4
.L_11:
        /*0028*/ 	.byte	0x04, 0x17
        /*002a*/ 	.short	(.L_13 - .L_12)
.L_12:
        /*002c*/ 	.word	0x00000000
        /*0030*/ 	.short	0x000b
        /*0032*/ 	.short	0x0038
        /*0034*/ 	.byte	0x00, 0xf0, 0x11, 0x00


	//----- nvinfo : EIATTR_KPARAM_INFO
	.align		4
.L_13:
        /*0038*/ 	.byte	0x04, 0x17
        /*003a*/ 	.short	(.L_15 - .L_14)
.L_14:
        /*003c*/ 	.word	0x00000000
        /*0040*/ 	.short	0x000a
        /*0042*/ 	.short	0x0034
        /*0044*/ 	.byte	0x00, 0xf0, 0x11, 0x00


	//----- nvinfo : EIATTR_KPARAM_INFO
	.align		4
.L_15:
        /*0048*/ 	.byte	0x04, 0x17
        /*004a*/ 	.short	(.L_17 - .L_16)
.L_16:
        /*004c*/ 	.word	0x00000000
        /*0050*/ 	.short	0x0009
        /*0052*/ 	.short	0x0030
        /*0054*/ 	.byte	0x00, 0xf0, 0x11, 0x00


	//----- nvinfo : EIATTR_KPARAM_INFO
	.align		4
.L_17:
        /*0058*/ 	.byte	0x04, 0x17
        /*005a*/ 	.short	(.L_19 - .L_18)
.L_18:
        /*005c*/ 	.word	0x00000000
        /*0060*/ 	.short	0x0008
        /*0062*/ 	.short	0x002c
        /*0064*/ 	.byte	0x00, 0xf0, 0x11, 0x00


	//----- nvinfo : EIATTR_KPARAM_INFO
	.align		4
.L_19:
        /*0068*/ 	.byte	0x04, 0x17
        /*006a*/ 	.short	(.L_21 - .L_20)
.L_20:
        /*006c*/ 	.word	0x00000000
        /*0070*/ 	.short	0x0007
        /*0072*/ 	.short	0x0028
        /*0074*/ 	.byte	0x00, 0xf0, 0x11, 0x00


	//----- nvinfo : EIATTR_KPARAM_INFO
	.align		4
.L_21:
        /*0078*/ 	.byte	0x04, 0x17
        /*007a*/ 	.short	(.L_23 - .L_22)
.L_22:
        /*007c*/ 	.word	0x00000000
        /*0080*/ 	.short	0x0006
        /*0082*/ 	.short	0x0024
        /*0084*/ 	.byte	0x00, 0xf0, 0x11, 0x00


	//----- nvinfo : EIATTR_KPARAM_INFO
	.align		4
.L_23:
        /*0088*/ 	.byte	0x04, 0x17
        /*008a*/ 	.short	(.L_25 - .L_24)
.L_24:
        /*008c*/ 	.word	0x00000000
        /*0090*/ 	.short	0x0005
        /*0092*/ 	.short	0x0020
        /*0094*/ 	.byte	0x00, 0xf0, 0x11, 0x00


	//----- nvinfo : EIATTR_KPARAM_INFO
	.align		4
.L_25:
        /*0098*/ 	.byte	0x04, 0x17
        /*009a*/ 	.short	(.L_27 - .L_26)
.L_26:
        /*009c*/ 	.word	0x00000000
        /*00a0*/ 	.short	0x0004
        /*00a2*/ 	.short	0x001c
        /*00a4*/ 	.byte	0x00, 0xf0, 0x11, 0x00


	//----- nvinfo : EIATTR_KPARAM_INFO
	.align		4
.L_27:
        /*00a8*/ 	.byte	0x04, 0x17
        /*00aa*/ 	.short	(.L_29 - .L_28)
.L_28:
        /*00ac*/ 	.word	0x00000000
        /*00b0*/ 	.short	0x0003
        /*00b2*/ 	.short	0x0018
        /*00b4*/ 	.byte	0x00, 0xf0, 0x11, 0x00


	//----- nvinfo : EIATTR_KPARAM_INFO
	.align		4
.L_29:
        /*00b8*/ 	.byte	0x04, 0x17
        /*00ba*/ 	.short	(.L_31 - .L_30)
.L_30:
        /*00bc*/ 	.word	0x00000000
        /*00c0*/ 	.short	0x0002
        /*00c2*/ 	.short	0x0010
        /*00c4*/ 	.byte	0x00, 0xf4, 0x21, 0x00


	//----- nvinfo : EIATTR_KPARAM_INFO
	.align		4
.L_31:
        /*00c8*/ 	.byte	0x04, 0x17
        /*00ca*/ 	.short	(.L_33 - .L_32)
.L_32:
        /*00cc*/ 	.word	0x00000000
        /*00d0*/ 	.short	0x0001
        /*00d2*/ 	.short	0x0008
        /*00d4*/ 	.byte	0x00, 0xf4, 0x21, 0x00


	//----- nvinfo : EIATTR_KPARAM_INFO
	.align		4
.L_33:
        /*00d8*/ 	.byte	0x04, 0x17
        /*00da*/ 	.short	(.L_35 - .L_34)
.L_34:
        /*00dc*/ 	.word	0x00000000
        /*00e0*/ 	.short	0x0000
        /*00e2*/ 	.short	0x0000
        /*00e4*/ 	.byte	0x00, 0xf4, 0x21, 0x00


	//----- nvinfo : EIATTR_SPARSE_MMA_MASK
	.align		4
.L_35:
        /*00e8*/ 	.byte	0x03, 0x50
        /*00ea*/ 	.short	0x0000


	//----- nvinfo : EIATTR_MAXREG_COUNT
	.align		4
        /*00ec*/ 	.byte	0x03, 0x1b
        /*00ee*/ 	.short	0x00ff


	//----- nvinfo : EIATTR_NUM_BARRIERS
	.align		4
        /*00f0*/ 	.byte	0x02, 0x4c
        /*00f2*/ 	.byte	0x01
	.zero		1


	//----- nvinfo : EIATTR_ANNOTATIONS
	.align		4
        /*00f4*/ 	.byte	0x04, 0x55
        /*00f6*/ 	.short	(.L_37 - .L_36)


	//   ....[0]....
.L_36:
        /*00f8*/ 	.word	0x00000001
        /*00fc*/ 	.byte	0x60, 0x01, 0x00, 0x00, 0x01, 0x00, 0x00, 0x00, 0x60, 0x2e, 0x00, 0x00, 0x01, 0x00, 0x00, 0x00
        /* <DEDUP_REMOVED lines=330> */
        /*15ac*/ 	.byte	0x30, 0xd6, 0x00, 0x00


	//----- nvinfo : EIATTR_MERCURY_ISA_VERSION
	.align		4
.L_37:
        /*15b0*/ 	.byte	0x03, 0x5f
        /*15b2*/ 	.short	0x0101


	//----- nvinfo : EIATTR_EXIT_INSTR_OFFSETS
	.align		4
        /*15b4*/ 	.byte	0x04, 0x1c
        /*15b6*/ 	.short	(.L_39 - .L_38)


	//   ....[0]....
.L_38:
        /*15b8*/ 	.word	0x00012e70


	//   ....[1]....
        /*15bc*/ 	.word	0x00012e90


	//----- nvinfo : EIATTR_REQNTID
	.align		4
.L_39:
        /*15c0*/ 	.byte	0x04, 0x10
        /*15c2*/ 	.short	(.L_41 - .L_40)
.L_40:
        /*15c4*/ 	.word	0x00000100
        /*15c8*/ 	.word	0x00000001
        /*15cc*/ 	.word	0x00000001


	//----- nvinfo : EIATTR_CBANK_PARAM_SIZE
	.align		4
.L_41:
        /*15d0*/ 	.byte	0x03, 0x19
        /*15d2*/ 	.short	0x0050


	//----- nvinfo : EIATTR_PARAM_CBANK
	.align		4
        /*15d4*/ 	.byte	0x04, 0x0a
        /*15d6*/ 	.short	(.L_43 - .L_42)
	.align		4
.L_42:
        /*15d8*/ 	.word	index@(.nv.constant0.matmul_kernel)
        /*15dc*/ 	.short	0x0210
        /*15de*/ 	.short	0x0050


	//----- nvinfo : EIATTR_SW_WAR
	.align		4
.L_43:
        /*15e0*/ 	.byte	0x04, 0x36
        /*15e2*/ 	.short	(.L_45 - .L_44)
.L_44:
        /*15e4*/ 	.word	0x00000008
.L_45:


//--------------------- .nv.callgraph             --------------------------
	.section	.nv.callgraph,"",@"SHT_CUDA_CALLGRAPH"
	.align	4
	.sectionentsize	8
	.align		4
        /*0000*/ 	.word	0x00000000
	.align		4
        /*0004*/ 	.word	0xffffffff
	.align		4
        /*0008*/ 	.word	0x00000000
	.align		4
        /*000c*/ 	.word	0xfffffffe
	.align		4
        /*0010*/ 	.word	0x00000000
	.align		4
        /*0014*/ 	.word	0xfffffffd
	.align		4
        /*0018*/ 	.word	0x00000000
	.align		4
        /*001c*/ 	.word	0xfffffffc


//--------------------- .text.matmul_kernel       --------------------------
	.section	.text.matmul_kernel,"ax",@progbits
	.align	128
        .global         matmul_kernel
        .type           matmul_kernel,@function
        .size           matmul_kernel,(.L_x_3 - matmul_kernel)
        .other          matmul_kernel,@"STO_CUDA_ENTRY STV_DEFAULT"
matmul_kernel:
.text.matmul_kernel:
[----:B------:R-:W1:Y:S08]  /*0000*/  LDC R1, c[0x0][0x28] ;  /* 0x00000a00ff017b82 */ /* 0x000e700000000800 */
[----:B------:R-:W2:Y:S01]  /*0010*/  LDC.64 R2, c[0x0][0x228] ;  /* 0x00008a00ff027b82 */ /* 0x000ea20000000a00 */
[----:B-1----:R-:W-:Y:S01]  /*0020*/  VIADD R1, R1, 0xfffffc18 ;  /* 0xfffffc1801017836 */ /* 0x002fe20000000000 */
[----:B------:R-:W1:Y:S01]  /*0030*/  S2R R5, SR_CTAID.X ;  /* 0x0000000000057919 */ /* 0x000e620000002500 */
[----:B------:R-:W-:Y:S01]  /*0040*/  UMOV UR12, 0x400 ;  /* 0x00000400000c7882 */ /* 0x000fe20000000000 */
[----:B------:R-:W-:Y:S01]  /*0050*/  ULDC.64 UR6, c[0x0][0x210] ;  /* 0x0000840000067ab9 */ /* 0x000fe20000000a00 */
[----:B------:R-:W-:Y:S01]  /*0060*/  ULDC.64 UR16, c[0x0][0x208] ;  /* 0x0000820000107ab9 */ /* 0x000fe20000000a00 */
[----:B------:R-:W3:Y:S01]  /*0070*/  S2R R41, SR_TID.X ;  /* 0x0000000000297919 */ /* 0x000ee20000002100 */
[----:B------:R-:W-:Y:S01]  /*0080*/  ULDC UR8, c[0x0][0x240] ;  /* 0x0000900000087ab9 */ /* 0x000fe20000000800 */
[----:B------:R-:W4:Y:S01]  /*0090*/  S2UR UR4, SR_CgaCtaId ;  /* 0x00000000000479c3 */ /* 0x000f220000008800 */
[----:B------:R-:W-:-:S02]  /*00a0*/  CS2R R194, SRZ ;  /* 0x0000000000c27805 */ /* 0x000fc4000001ff00 */
[----:B------:R-:W-:Y:S02]  /*00b0*/  CS2R R196, SRZ ;  /* 0x0000000000c47805 */ /* 0x000fe4000001ff00 */
[----:B------:R-:W-:Y:S02]  /*00c0*/  CS2R R198, SRZ ;  /* 0x0000000000c67805 */ /* 0x000fe4000001ff00 */
[----:B------:R-:W-:Y:S02]  /*00d0*/  CS2R R200, SRZ ;  /* 0x0000000000c87805 */ /* 0x000fe4000001ff00 */
[----:B------:R-:W-:Y:S02]  /*00e0*/  CS2R R202, SRZ ;  /* 0x0000000000ca7805 */ /* 0x000fe4000001ff00 */
[----:B------:R-:W-:Y:S02]  /*00f0*/  CS2R R204, SRZ ;  /* 0x0000000000cc7805 */ /* 0x000fe4000001ff00 */
[----:B------:R-:W-:-:S02]  /*0100*/  CS2R R206, SRZ ;  /* 0x0000000000ce7805 */ /* 0x000fc4000001ff00 */
[----:B------:R-:W-:Y:S02]  /*0110*/  CS2R R208, SRZ ;  /* 0x0000000000d07805 */ /* 0x000fe4000001ff00 */
[----:B------:R-:W-:Y:S02]  /*0120*/  CS2R R210, SRZ ;  /* 0x0000000000d27805 */ /* 0x000fe4000001ff00 */
[----:B------:R-:W-:Y:S02]  /*0130*/  CS2R R212, SRZ ;  /* 0x0000000000d47805 */ /* 0x000fe4000001ff00 */
[----:B------:R-:W-:Y:S01]  /*0140*/  CS2R R214, SRZ ;  /* 0x0000000000d67805 */ /* 0x000fe2000001ff00 */
[----:B--2---:R-:W-:Y:S01]  /*0150*/  IMAD.MOV.U32 R43, RZ, RZ, R3 ;  /* 0x000000ffff2b7224 */ /* 0x004fe200078e0003 */
[----:B------:R2:W-:Y:S01]  /*0160*/  STL.64 [R1+0x2d8], R2 ;  /* 0x0002d80201007387 */ /* 0x0005e20000100a00 */
[----:B------:R-:W-:Y:S02]  /*0170*/  IMAD.MOV.U32 R42, RZ, RZ, R2 ;  /* 0x000000ffff2a7224 */ /* 0x000fe400078e0002 */
[----:B------:R-:W-:Y:S01]  /*0180*/  VIADD R0, R43, 0x7f ;  /* 0x0000007f2b007836 */ /* 0x000fe20000000000 */
[----:B------:R-:W-:-:S02]  /*0190*/  IABS R25, R43 ;  /* 0x0000002b00197213 */ /* 0x000fc40000000000 */
[----:B------:R-:W-:Y:S01]  /*01a0*/  IABS R15, R42 ;  /* 0x0000002a000f7213 */ /* 0x000fe20000000000 */
[----:B----4-:R-:W-:Y:S01]  /*01b0*/  ULEA UR12, UR4, UR12, 0x18 ;  /* 0x0000000c040c7291 */ /* 0x010fe2000f8ec03f */
[----:B-1----:R-:W-:Y:S02]  /*01c0*/  IABS R8, R5 ;  /* 0x0000000500087213 */ /* 0x002fe40000000000 */
[----:B------:R-:W-:Y:S01]  /*01d0*/  ULDC.64 UR4, c[0x0][0x218] ;  /* 0x0000860000047ab9 */ /* 0x000fe20000000a00 */
[----:B--2---:R-:W-:Y:S02]  /*01e0*/  SHF.R.S32.HI R3, RZ, 0x1f, R0 ;  /* 0x0000001fff037819 */ /* 0x004fe40000011400 */
[----:B---3--:R-:W-:Y:S02]  /*01f0*/  LOP3.LUT R176, R41, 0x1f, RZ, 0xc0, !PT ;  /* 0x0000001f29b07812 */ /* 0x008fe400078ec0ff */
[----:B------:R-:W-:-:S04]  /*0200*/  LEA.HI R3, R3, R0, RZ, 0x7 ;  /* 0x0000000003037211 */ /* 0x000fc800078f38ff */
[----:B------:R-:W-:-:S05]  /*0210*/  SHF.R.S32.HI R3, RZ, 0x7, R3 ;  /* 0x00000007ff037819 */ /* 0x000fca0000011403 */
[----:B------:R-:W-:-:S05]  /*0220*/  IMAD.SHL.U32 R4, R3, 0x8, RZ ;  /* 0x0000000803047824 */ /* 0x000fca00078e00ff */
[-C--:B------:R-:W-:Y:S02]  /*0230*/  IABS R7, R4.reuse ;  /* 0x0000000400077213 */ /* 0x080fe40000000000 */
[----:B------:R-:W-:Y:S02]  /*0240*/  IABS R10, R4 ;  /* 0x00000004000a7213 */ /* 0x000fe40000000000 */
[----:B------:R-:W1:Y:S08]  /*0250*/  I2F.RP R0, R7 ;  /* 0x0000000700007306 */ /* 0x000e700000209400 */
[----:B-1----:R-:W1:Y:S02]  /*0260*/  MUFU.RCP R0, R0 ;  /* 0x0000000000007308 */ /* 0x002e640000001000 */
[----:B-1----:R-:W-:-:S02]  /*0270*/  VIADD R2, R0, 0xffffffe ;  /* 0x0ffffffe00027836 */ /* 0x002fc40000000000 */
[----:B------:R-:W-:-:S04]  /*0280*/  IMAD.MOV R0, RZ, RZ, -R10 ;  /* 0x000000ffff007224 */ /* 0x000fc800078e0a0a */
[----:B------:R1:W2:Y:S02]  /*0290*/  F2I.FTZ.U32.TRUNC.NTZ R3, R2 ;  /* 0x0000000200037305 */ /* 0x0002a4000021f000 */
[----:B-1----:R-:W-:Y:S02]  /*02a0*/  IMAD.MOV.U32 R2, RZ, RZ, RZ ;  /* 0x000000ffff027224 */ /* 0x002fe400078e00ff */
[----:B--2---:R-:W-:-:S04]  /*02b0*/  IMAD.MOV R6, RZ, RZ, -R3 ;  /* 0x000000ffff067224 */ /* 0x004fc800078e0a03 */
[----:B------:R-:W-:Y:S02]  /*02c0*/  IMAD R9, R6, R7, RZ ;  /* 0x0000000706097224 */ /* 0x000fe400078e02ff */
[----:B------:R-:W-:Y:S02]  /*02d0*/  IMAD.MOV.U32 R6, RZ, RZ, R8 ;  /* 0x000000ffff067224 */ /* 0x000fe400078e0008 */
[----:B------:R-:W-:-:S06]  /*02e0*/  IMAD.HI.U32 R3, R3, R9, R2 ;  /* 0x0000000903037227 */ /* 0x000fcc00078e0002 */
[----:B------:R-:W-:-:S04]  /*02f0*/  IMAD.HI.U32 R3, R3, R6, RZ ;  /* 0x0000000603037227 */ /* 0x000fc800078e00ff */
[----:B------:R-:W-:-:S05]  /*0300*/  IMAD R0, R3, R0, R6 ;  /* 0x0000000003007224 */ /* 0x000fca00078e0206 */
[----:B------:R-:W-:-:S13]  /*0310*/  ISETP.GT.U32.AND P1, PT, R7, R0, PT ;  /* 0x000000000700720c */ /* 0x000fda0003f24070 */
[----:B------:R-:W-:Y:S02]  /*0320*/  @!P1 IMAD.IADD R0, R0, 0x1, -R7 ;  /* 0x0000000100009824 */ /* 0x000fe400078e0a07 */
[----:B------:R-:W-:Y:S01]  /*0330*/  @!P1 VIADD R3, R3, 0x1 ;  /* 0x0000000103039836 */ /* 0x000fe20000000000 */
[----:B------:R-:W-:Y:S02]  /*0340*/  ISETP.NE.AND P1, PT, R4, RZ, PT ;  /* 0x000000ff0400720c */ /* 0x000fe40003f25270 */
[----:B------:R-:W-:Y:S02]  /*0350*/  ISETP.GE.U32.AND P0, PT, R0, R7, PT ;  /* 0x000000070000720c */ /* 0x000fe40003f06070 */
[----:B------:R-:W-:-:S04]  /*0360*/  LOP3.LUT R0, R5, R4, RZ, 0x3c, !PT ;  /* 0x0000000405007212 */ /* 0x000fc800078e3cff */
[----:B------:R-:W-:Y:S01]  /*0370*/  ISETP.GE.AND P2, PT, R0, RZ, PT ;  /* 0x000000ff0000720c */ /* 0x000fe20003f46270 */
[----:B------:R-:W-:-:S06]  /*0380*/  VIADD R0, R42, 0x1ff ;  /* 0x000001ff2a007836 */ /* 0x000fcc0000000000 */
[----:B------:R-:W-:-:S04]  /*0390*/  @P0 VIADD R3, R3, 0x1 ;  /* 0x0000000103030836 */ /* 0x000fc80000000000 */
[----:B------:R-:W-:Y:S01]  /*03a0*/  IMAD.MOV.U32 R2, RZ, RZ, R3 ;  /* 0x000000ffff027224 */ /* 0x000fe200078e0003 */
[----:B------:R-:W-:-:S03]  /*03b0*/  SHF.R.S32.HI R3, RZ, 0x1f, R0 ;  /* 0x0000001fff037819 */ /* 0x000fc60000011400 */
[----:B------:R-:W-:Y:S01]  /*03c0*/  @!P2 IMAD.MOV R2, RZ, RZ, -R2 ;  /* 0x000000ffff02a224 */ /* 0x000fe200078e0a02 */
[----:B------:R-:W-:Y:S02]  /*03d0*/  @!P1 LOP3.LUT R2, RZ, R4, RZ, 0x33, !PT ;  /* 0x00000004ff029212 */ /* 0x000fe400078e33ff */
[----:B------:R-:W-:-:S03]  /*03e0*/  LEA.HI R3, R3, R0, RZ, 0x9 ;  /* 0x0000000003037211 */ /* 0x000fc600078f48ff */
[----:B------:R-:W-:Y:S02]  /*03f0*/  IMAD.SHL.U32 R8, R2, 0x8, RZ ;  /* 0x0000000802087824 */ /* 0x000fe400078e00ff */
[----:B------:R-:W-:-:S03]  /*0400*/  IMAD.MOV R2, RZ, RZ, -R2 ;  /* 0x000000ffff027224 */ /* 0x000fc600078e0a02 */
[----:B------:R-:W-:Y:S01]  /*0410*/  LEA.HI.SX32 R3, R3, -R8, 0x17 ;  /* 0x8000000803037211 */ /* 0x000fe200078fbaff */
[----:B------:R-:W-:-:S03]  /*0420*/  IMAD R10, R4, R2, R5 ;  /* 0x00000002040a7224 */ /* 0x000fc600078e0205 */
[----:B------:R-:W-:Y:S02]  /*0430*/  VIMNMX R11, R3, 0x8, PT ;  /* 0x00000008030b7848 */ /* 0x000fe40003fe0100 */
[----:B------:R-:W-:Y:S02]  /*0440*/  IABS R9, R10 ;  /* 0x0000000a00097213 */ /* 0x000fe40000000000 */
[-C--:B------:R-:W-:Y:S02]  /*0450*/  IABS R7, R11.reuse ;  /* 0x0000000b00077213 */ /* 0x080fe40000000000 */
[----:B------:R-:W-:Y:S02]  /*0460*/  IABS R4, R11 ;  /* 0x0000000b00047213 */ /* 0x000fe40000000000 */
[----:B------:R-:W1:Y:S08]  /*0470*/  I2F.RP R0, R7 ;  /* 0x0000000700007306 */ /* 0x000e700000209400 */
[----:B-1----:R-:W1:Y:S02]  /*0480*/  MUFU.RCP R0, R0 ;  /* 0x0000000000007308 */ /* 0x002e640000001000 */
[----:B-1----:R-:W-:-:S02]  /*0490*/  VIADD R3, R0, 0xffffffe ;  /* 0x0ffffffe00037836 */ /* 0x002fc40000000000 */
[----:B------:R-:W-:-:S04]  /*04a0*/  IMAD.MOV R0, RZ, RZ, -R4 ;  /* 0x000000ffff007224 */ /* 0x000fc800078e0a04 */
[----:B------:R-:W1:Y:S08]  /*04b0*/  I2F.RP R4, R25 ;  /* 0x0000001900047306 */ /* 0x000e700000209400 */
[----:B------:R-:W2:Y:S08]  /*04c0*/  F2I.FTZ.U32.TRUNC.NTZ R3, R3 ;  /* 0x0000000300037305 */ /* 0x000eb0000021f000 */
[----:B-1----:R-:W1:Y:S01]  /*04d0*/  MUFU.RCP R4, R4 ;  /* 0x0000000400047308 */ /* 0x002e620000001000 */
[----:B--2---:R-:W-:-:S04]  /*04e0*/  IMAD.MOV R6, RZ, RZ, -R3 ;  /* 0x000000ffff067224 */ /* 0x004fc800078e0a03 */
[----:B------:R-:W-:-:S04]  /*04f0*/  IMAD.MOV.U32 R2, RZ, RZ, R6 ;  /* 0x000000ffff027224 */ /* 0x000fc800078e0006 */
[----:B------:R-:W-:Y:S02]  /*0500*/  IMAD R5, R2, R7, RZ ;  /* 0x0000000702057224 */ /* 0x000fe400078e02ff */
[----:B------:R-:W-:-:S04]  /*0510*/  IMAD.MOV.U32 R2, RZ, RZ, RZ ;  /* 0x000000ffff027224 */ /* 0x000fc800078e00ff */
[----:B------:R-:W-:Y:S02]  /*0520*/  IMAD.HI.U32 R2, R3, R5, R2 ;  /* 0x0000000503027227 */ /* 0x000fe400078e0002 */
[----:B------:R-:W2:Y:S02]  /*0530*/  I2F.RP R3, R15 ;  /* 0x0000000f00037306 */ /* 0x000ea40000209400 */
[----:B-1----:R-:W-:Y:S01]  /*0540*/  VIADD R5, R4, 0xffffffe ;  /* 0x0ffffffe04057836 */ /* 0x002fe20000000000 */
[----:B------:R-:W-:Y:S01]  /*0550*/  SHF.R.U32.HI R4, RZ, 0x5, R41 ;  /* 0x00000005ff047819 */ /* 0x000fe20000011629 */
[----:B------:R-:W-:-:S03]  /*0560*/  IMAD.HI.U32 R2, R2, R9, RZ ;  /* 0x0000000902027227 */ /* 0x000fc600078e00ff */
[----:B------:R-:W-:Y:S01]  /*0570*/  SGXT.U32 R4, R4, 0x3 ;  /* 0x000000030404781a */ /* 0x000fe20000000000 */
[----:B------:R-:W-:Y:S01]  /*0580*/  IMAD R0, R2, R0, R9 ;  /* 0x0000000002007224 */ /* 0x000fe200078e0209 */
[----:B------:R-:W-:Y:S04]  /*0590*/  F2I.FTZ.U32.TRUNC.NTZ R5, R5 ;  /* 0x0000000500057305 */ /* 0x000fe8000021f000 */
[----:B------:R-:W-:-:S04]  /*05a0*/  ISETP.GT.U32.AND P1, PT, R7, R0, PT ;  /* 0x000000000700720c */ /* 0x000fc80003f24070 */
[----:B--2---:R-:W1:Y:S09]  /*05b0*/  MUFU.RCP R3, R3 ;  /* 0x0000000300037308 */ /* 0x004e720000001000 */
[----:B------:R-:W-:Y:S02]  /*05c0*/  @!P1 IMAD.IADD R0, R0, 0x1, -R7 ;  /* 0x0000000100009824 */ /* 0x000fe400078e0a07 */
[----:B------:R-:W-:Y:S01]  /*05d0*/  @!P1 VIADD R2, R2, 0x1 ;  /* 0x0000000102029836 */ /* 0x000fe20000000000 */
[----:B------:R-:W-:-:S02]  /*05e0*/  ISETP.NE.AND P1, PT, R11, RZ, PT ;  /* 0x000000ff0b00720c */ /* 0x000fc40003f25270 */
[----:B------:R-:W-:Y:S02]  /*05f0*/  ISETP.GE.U32.AND P0, PT, R0, R7, PT ;  /* 0x000000070000720c */ /* 0x000fe40003f06070 */
[----:B------:R-:W-:Y:S01]  /*0600*/  LOP3.LUT R0, R10, R11, RZ, 0x3c, !PT ;  /* 0x0000000b0a007212 */ /* 0x000fe200078e3cff */
[----:B-1----:R-:W-:Y:S01]  /*0610*/  VIADD R6, R3, 0xffffffe ;  /* 0x0ffffffe03067836 */ /* 0x002fe20000000000 */
[----:B------:R-:W-:Y:S02]  /*0620*/  LOP3.LUT R7, R41, 0xff, RZ, 0xc0, !PT ;  /* 0x000000ff29077812 */ /* 0x000fe400078ec0ff */
[----:B------:R-:W-:Y:S01]  /*0630*/  ISETP.GE.AND P2, PT, R0, RZ, PT ;  /* 0x000000ff0000720c */ /* 0x000fe20003f46270 */
[----:B------:R1:W2:Y:S02]  /*0640*/  F2I.FTZ.U32.TRUNC.NTZ R3, R6 ;  /* 0x0000000600037305 */ /* 0x0002a4000021f000 */
[----:B------:R-:W-:-:S04]  /*0650*/  IMAD.SHL.U32 R246, R7, 0x4, RZ ;  /* 0x0000000407f67824 */ /* 0x000fc800078e00ff */
[----:B------:R-:W-:Y:S02]  /*0660*/  @P0 VIADD R2, R2, 0x1 ;  /* 0x0000000102020836 */ /* 0x000fe40000000000 */
[----:B-1----:R-:W-:Y:S02]  /*0670*/  IMAD.MOV R6, RZ, RZ, -R5 ;  /* 0x000000ffff067224 */ /* 0x002fe400078e0a05 */
[----:B------:R-:W-:-:S04]  /*0680*/  IMAD.MOV.U32 R9, RZ, RZ, R2 ;  /* 0x000000ffff097224 */ /* 0x000fc800078e0002 */
[----:B------:R-:W-:Y:S01]  /*0690*/  @!P2 IMAD.MOV R9, RZ, RZ, -R9 ;  /* 0x000000ffff09a224 */ /* 0x000fe200078e0a09 */
[----:B------:R-:W-:Y:S01]  /*06a0*/  @!P1 LOP3.LUT R9, RZ, R11, RZ, 0x33, !PT ;  /* 0x0000000bff099212 */ /* 0x000fe200078e33ff */
[----:B--2---:R-:W-:-:S04]  /*06b0*/  IMAD.MOV R2, RZ, RZ, -R3 ;  /* 0x000000ffff027224 */ /* 0x004fc800078e0a03 */
[----:B------:R-:W-:Y:S02]  /*06c0*/  IMAD.MOV R0, RZ, RZ, -R9 ;  /* 0x000000ffff007224 */ /* 0x000fe400078e0a09 */
[----:B------:R-:W-:Y:S02]  /*06d0*/  IMAD.SHL.U32 R9, R9, 0x80, RZ ;  /* 0x0000008009097824 */ /* 0x000fe400078e00ff */
[----:B------:R-:W-:-:S04]  /*06e0*/  IMAD R0, R11, R0, R10 ;  /* 0x000000000b007224 */ /* 0x000fc800078e020a */
[----:B------:R-:W-:Y:S02]  /*06f0*/  IMAD.IADD R0, R8, 0x1, R0 ;  /* 0x0000000108007824 */ /* 0x000fe400078e0200 */
[----:B------:R-:W-:Y:S02]  /*0700*/  IMAD.MOV.U32 R8, RZ, RZ, R2 ;  /* 0x000000ffff087224 */ /* 0x000fe400078e0002 */
[----:B------:R-:W-:Y:S02]  /*0710*/  IMAD.MOV.U32 R2, RZ, RZ, RZ ;  /* 0x000000ffff027224 */ /* 0x000fe400078e00ff */
[----:B------:R-:W-:Y:S02]  /*0720*/  IMAD R11, R8, R15, RZ ;  /* 0x0000000f080b7224 */ /* 0x000fe400078e02ff */
[----:B------:R-:W-:Y:S02]  /*0730*/  IMAD R12, R0, 0x200, R7 ;  /* 0x00000200000c7824 */ /* 0x000fe400078e0207 */
[----:B------:R-:W-:Y:S01]  /*0740*/  IMAD.HI.U32 R2, R3, R11, R2 ;  /* 0x0000000b03027227 */ /* 0x000fe200078e0002 */
[----:B------:R-:W-:-:S03]  /*0750*/  LOP3.LUT R3, R9, R4, RZ, 0xfc, !PT ;  /* 0x0000000409037212 */ /* 0x000fc600078efcff */
[----:B------:R-:W-:Y:S01]  /*0760*/  IMAD R11, R6, R25, RZ ;  /* 0x00000019060b7224 */ /* 0x000fe200078e02ff */
[----:B------:R-:W-:Y:S01]  /*0770*/  IABS R6, R12 ;  /* 0x0000000c00067213 */ /* 0x000fe20000000000 */
[----:B------:R-:W-:Y:S01]  /*0780*/  VIADD R13, R12, 0x100 ;  /* 0x000001000c0d7836 */ /* 0x000fe20000000000 */
[----:B------:R-:W-:Y:S01]  /*0790*/  IABS R10, R3 ;  /* 0x00000003000a7213 */ /* 0x000fe20000000000 */
[----:B------:R-:W-:Y:S01]  /*07a0*/  IMAD.MOV.U32 R4, RZ, RZ, RZ ;  /* 0x000000ffff047224 */ /* 0x000fe200078e00ff */
[C---:B------:R-:W-:Y:S01]  /*07b0*/  LOP3.LUT R31, R3.reuse, 0x28, RZ, 0xfc, !PT ;  /* 0x00000028031f7812 */ /* 0x040fe200078efcff */
[C---:B------:R-:W-:Y:S01]  /*07c0*/  IMAD.HI.U32 R0, R2.reuse, R6, RZ ;  /* 0x0000000602007227 */ /* 0x040fe200078e00ff */
[----:B------:R-:W-:Y:S02]  /*07d0*/  IABS R8, R13 ;  /* 0x0000000d00087213 */ /* 0x000fe40000000000 */
[----:B------:R-:W-:Y:S01]  /*07e0*/  IABS R21, R31 ;  /* 0x0000001f00157213 */ /* 0x000fe20000000000 */
[----:B------:R-:W-:Y:S01]  /*07f0*/  IMAD.MOV R0, RZ, RZ, -R0 ;  /* 0x000000ffff007224 */ /* 0x000fe200078e0a00 */
[C---:B------:R-:W-:Y:S01]  /*0800*/  LOP3.LUT R32, R3.reuse, 0x30, RZ, 0xfc, !PT ;  /* 0x0000003003207812 */ /* 0x040fe200078efcff */
[----:B------:R-:W-:Y:S01]  /*0810*/  IMAD.HI.U32 R2, R2, R8, RZ ;  /* 0x0000000802027227 */ /* 0x000fe200078e00ff */
[----:B------:R-:W-:-:S02]  /*0820*/  LOP3.LUT R33, R3, 0x38, RZ, 0xfc, !PT ;  /* 0x0000003803217812 */ /* 0x000fc400078efcff */
[----:B------:R-:W-:Y:S01]  /*0830*/  LOP3.LUT R34, R3, 0x40, RZ, 0xfc, !PT ;  /* 0x0000004003227812 */ /* 0x000fe200078efcff */
[----:B------:R-:W-:Y:S01]  /*0840*/  IMAD.HI.U32 R4, R5, R11, R4 ;  /* 0x0000000b05047227 */ /* 0x000fe200078e0004 */
[----:B------:R-:W-:Y:S02]  /*0850*/  LOP3.LUT R11, R3, 0x20, RZ, 0xfc, !PT ;  /* 0x00000020030b7812 */ /* 0x000fe400078efcff */
[----:B------:R-:W-:Y:S01]  /*0860*/  IABS R22, R34 ;  /* 0x0000002200167213 */ /* 0x000fe20000000000 */
[----:B------:R-:W-:Y:S01]  /*0870*/  IMAD R0, R15, R0, R6 ;  /* 0x000000000f007224 */ /* 0x000fe200078e0206 */
[----:B------:R-:W-:Y:S01]  /*0880*/  LOP3.LUT R6, R3, 0x8, RZ, 0xfc, !PT ;  /* 0x0000000803067812 */ /* 0x000fe200078efcff */
[----:B------:R-:W-:Y:S01]  /*0890*/  IMAD.MOV R2, RZ, RZ, -R2 ;  /* 0x000000ffff027224 */ /* 0x000fe200078e0a02 */
[----:B------:R-:W-:Y:S01]  /*08a0*/  IABS R19, R11 ;  /* 0x0000000b00137213 */ /* 0x000fe20000000000 */
[----:B------:R-:W-:Y:S01]  /*08b0*/  IMAD.HI.U32 R5, R4, R10, RZ ;  /* 0x0000000a04057227 */ /* 0x000fe200078e00ff */
[----:B------:R-:W-:-:S02]  /*08c0*/  ISETP.GT.U32.AND P1, PT, R15, R0, PT ;  /* 0x000000000f00720c */ /* 0x000fc40003f24070 */
[----:B------:R-:W-:Y:S01]  /*08d0*/  IABS R16, R6 ;  /* 0x0000000600107213 */ /* 0x000fe20000000000 */
[----:B------:R-:W-:Y:S01]  /*08e0*/  IMAD R2, R15, R2, R8 ;  /* 0x000000020f027224 */ /* 0x000fe200078e0208 */
[----:B------:R-:W-:Y:S01]  /*08f0*/  LOP3.LUT R8, R3, 0x10, RZ, 0xfc, !PT ;  /* 0x0000001003087812 */ /* 0x000fe200078efcff */
[----:B------:R-:W-:Y:S01]  /*0900*/  IMAD.MOV R5, RZ, RZ, -R5 ;  /* 0x000000ffff057224 */ /* 0x000fe200078e0a05 */
[----:B------:R-:W-:Y:S01]  /*0910*/  ISETP.GE.AND P3, PT, R6, RZ, PT ;  /* 0x000000ff0600720c */ /* 0x000fe20003f66270 */
[----:B------:R-:W-:Y:S01]  /*0920*/  IMAD.HI.U32 R6, R4, R16, RZ ;  /* 0x0000001004067227 */ /* 0x000fe200078e00ff */
[----:B------:R-:W-:Y:S02]  /*0930*/  ISETP.GT.U32.AND P2, PT, R15, R2, PT ;  /* 0x000000020f00720c */ /* 0x000fe40003f44070 */
[----:B------:R-:W-:Y:S01]  /*0940*/  IABS R17, R8 ;  /* 0x0000000800117213 */ /* 0x000fe20000000000 */
[----:B------:R-:W-:Y:S01]  /*0950*/  IMAD R5, R25, R5, R10 ;  /* 0x0000000519057224 */ /* 0x000fe200078e020a */
[----:B------:R-:W-:Y:S01]  /*0960*/  ISETP.GE.AND P4, PT, R8, RZ, PT ;  /* 0x000000ff0800720c */ /* 0x000fe20003f86270 */
[----:B------:R-:W-:Y:S01]  /*0970*/  @!P1 IMAD.IADD R0, R0, 0x1, -R15 ;  /* 0x0000000100009824 */ /* 0x000fe200078e0a0f */
[----:B------:R-:W-:Y:S01]  /*0980*/  LOP3.LUT R10, R3, 0x18, RZ, 0xfc, !PT ;  /* 0x00000018030a7812 */ /* 0x000fe200078efcff */
[----:B------:R-:W-:Y:S01]  /*0990*/  IMAD.HI.U32 R8, R4, R17, RZ ;  /* 0x0000001104087227 */ /* 0x000fe200078e00ff */
[----:B------:R-:W-:-:S02]  /*09a0*/  ISETP.GT.U32.AND P1, PT, R25, R5, PT ;  /* 0x000000051900720c */ /* 0x000fc40003f24070 */
[----:B------:R-:W-:Y:S01]  /*09b0*/  IABS R18, R10 ;  /* 0x0000000a00127213 */ /* 0x000fe20000000000 */
[----:B------:R-:W-:Y:S01]  /*09c0*/  IMAD.MOV R8, RZ, RZ, -R8 ;  /* 0x000000ffff087224 */ /* 0x000fe200078e0a08 */
[----:B------:R-:W-:Y:S01]  /*09d0*/  ISETP.GE.AND P5, PT, R10, RZ, PT ;  /* 0x000000ff0a00720c */ /* 0x000fe20003fa6270 */
[----:B------:R-:W-:Y:S01]  /*09e0*/  @!P2 IMAD.IADD R2, R2, 0x1, -R15 ;  /* 0x000000010202a824 */ /* 0x000fe200078e0a0f */
[----:B------:R-:W-:Y:S01]  /*09f0*/  ISETP.GT.U32.AND P2, PT, R15, R0, PT ;  /* 0x000000000f00720c */ /* 0x000fe20003f44070 */
[----:B------:R-:W-:Y:S01]  /*0a00*/  IMAD R8, R25, R8, R17 ;  /* 0x0000000819087224 */ /* 0x000fe200078e0211 */
[----:B------:R-:W-:Y:S01]  /*0a10*/  ISETP.GE.AND P0, PT, R11, RZ, PT ;  /* 0x000000ff0b00720c */ /* 0x000fe20003f06270 */
[----:B------:R-:W-:Y:S01]  /*0a20*/  IMAD.MOV R6, RZ, RZ, -R6 ;  /* 0x000000ffff067224 */ /* 0x000fe200078e0a06 */
[----:B------:R-:W-:Y:S01]  /*0a30*/  ISETP.GT.U32.AND P6, PT, R15, R2, PT ;  /* 0x000000020f00720c */ /* 0x000fe20003fc4070 */
[----:B------:R-:W-:Y:S01]  /*0a40*/  IMAD.HI.U32 R10, R4, R18, RZ ;  /* 0x00000012040a7227 */ /* 0x000fe200078e00ff */
[----:B------:R-:W-:-:S02]  /*0a50*/  LOP3.LUT R35, R3, 0x48, RZ, 0xfc, !PT ;  /* 0x0000004803237812 */ /* 0x000fc400078efcff */
[----:B------:R-:W-:Y:S01]  /*0a60*/  LOP3.LUT R36, R3, 0x50, RZ, 0xfc, !PT ;  /* 0x0000005003247812 */ /* 0x000fe200078efcff */
[----:B------:R-:W-:Y:S01]  /*0a70*/  @!P1 IMAD.IADD R5, R5, 0x1, -R25 ;  /* 0x0000000105059824 */ /* 0x000fe200078e0a19 */
[C---:B------:R-:W-:Y:S01]  /*0a80*/  ISETP.GT.U32.AND P1, PT, R25.reuse, R8, PT ;  /* 0x000000081900720c */ /* 0x040fe20003f24070 */
[C---:B------:R-:W-:Y:S01]  /*0a90*/  IMAD R6, R25.reuse, R6, R16 ;  /* 0x0000000619067224 */ /* 0x040fe200078e0210 */
[----:B------:R-:W-:Y:S01]  /*0aa0*/  IABS R24, R35 ;  /* 0x0000002300187213 */ /* 0x000fe20000000000 */
[--C-:B------:R-:W-:Y:S01]  /*0ab0*/  @!P2 IMAD.IADD R0, R0, 0x1, -R15.reuse ;  /* 0x000000010000a824 */ /* 0x100fe200078e0a0f */
[----:B------:R-:W-:Y:S01]  /*0ac0*/  IABS R26, R36 ;  /* 0x00000024001a7213 */ /* 0x000fe20000000000 */
[----:B------:R-:W-:Y:S01]  /*0ad0*/  IMAD.MOV R10, RZ, RZ, -R10 ;  /* 0x000000ffff0a7224 */ /* 0x000fe200078e0a0a */
[C---:B------:R-:W-:Y:S01]  /*0ae0*/  ISETP.GT.U32.AND P2, PT, R25.reuse, R6, PT ;  /* 0x000000061900720c */ /* 0x040fe20003f44070 */
[----:B------:R-:W-:Y:S01]  /*0af0*/  @!P6 IMAD.IADD R2, R2, 0x1, -R15 ;  /* 0x000000010202e824 */ /* 0x000fe200078e0a0f */
[----:B------:R-:W-:Y:S01]  /*0b00*/  ISETP.GT.U32.AND P6, PT, R25, R5, PT ;  /* 0x000000051900720c */ /* 0x000fe20003fc4070 */
[----:B------:R-:W-:Y:S01]  /*0b10*/  IMAD.HI.U32 R11, R4, R19, RZ ;  /* 0x00000013040b7227 */ /* 0x000fe200078e00ff */
[----:B------:R-:W-:-:S02]  /*0b20*/  LOP3.LUT R37, R3, 0x58, RZ, 0xfc, !PT ;  /* 0x0000005803257812 */ /* 0x000fc400078efcff */
[C---:B------:R-:W-:Y:S01]  /*0b30*/  LOP3.LUT R38, R3.reuse, 0x60, RZ, 0xfc, !PT ;  /* 0x0000006003267812 */ /* 0x040fe200078efcff */
[----:B------:R-:W-:Y:S01]  /*0b40*/  @!P1 IMAD.IADD R8, R8, 0x1, -R25 ;  /* 0x0000000108089824 */ /* 0x000fe200078e0a19 */
[C---:B------:R-:W-:Y:S01]  /*0b50*/  LOP3.LUT R39, R3.reuse, 0x68, RZ, 0xfc, !PT ;  /* 0x0000006803277812 */ /* 0x040fe200078efcff */
[----:B------:R-:W-:Y:S01]  /*0b60*/  IMAD.HI.U32 R14, R4, R21, RZ ;  /* 0x00000015040e7227 */ /* 0x000fe200078e00ff */
[----:B------:R-:W-:Y:S02]  /*0b70*/  LOP3.LUT R40, R3, 0x70, RZ, 0xfc, !PT ;  /* 0x0000007003287812 */ /* 0x000fe400078efcff */
[C---:B------:R-:W-:Y:S01]  /*0b80*/  ISETP.GT.U32.AND P1, PT, R25.reuse, R8, PT ;  /* 0x000000081900720c */ /* 0x040fe20003f24070 */
[----:B------:R-:W-:Y:S01]  /*0b90*/  IMAD R10, R25, R10, R18 ;  /* 0x0000000a190a7224 */ /* 0x000fe200078e0212 */
[----:B------:R-:W-:Y:S01]  /*0ba0*/  IABS R18, R32 ;  /* 0x0000002000127213 */ /* 0x000fe20000000000 */
[----:B------:R-:W-:Y:S01]  /*0bb0*/  IMAD.MOV R20, RZ, RZ, -R11 ;  /* 0x000000ffff147224 */ /* 0x000fe200078e0a0b */
[----:B------:R-:W-:Y:S01]  /*0bc0*/  LOP3.LUT R29, R3, 0x78, RZ, 0xfc, !PT ;  /* 0x00000078031d7812 */ /* 0x000fe200078efcff */
[----:B------:R-:W-:Y:S01]  /*0bd0*/  IMAD.MOV R14, RZ, RZ, -R14 ;  /* 0x000000ffff0e7224 */ /* 0x000fe200078e0a0e */
[----:B------:R-:W-:Y:S01]  /*0be0*/  IABS R28, R40 ;  /* 0x00000028001c7213 */ /* 0x000fe20000000000 */
[--C-:B------:R-:W-:Y:S01]  /*0bf0*/  @!P2 IMAD.IADD R6, R6, 0x1, -R25.reuse ;  /* 0x000000010606a824 */ /* 0x100fe200078e0a19 */
[----:B------:R-:W-:Y:S01]  /*0c00*/  IABS R30, R29 ;  /* 0x0000001d001e7213 */ /* 0x000fe20000000000 */
[----:B------:R-:W-:Y:S01]  /*0c10*/  @!P6 IMAD.IADD R5, R5, 0x1, -R25 ;  /* 0x000000010505e824 */ /* 0x000fe200078e0a19 */
[C---:B------:R-:W-:Y:S01]  /*0c20*/  ISETP.GT.U32.AND P6, PT, R25.reuse, R10, PT ;  /* 0x0000000a1900720c */ /* 0x040fe20003fc4070 */
[----:B------:R-:W-:Y:S01]  /*0c30*/  IMAD.HI.U32 R15, R4, R18, RZ ;  /* 0x00000012040f7227 */ /* 0x000fe200078e00ff */
[----:B------:R-:W-:-:S03]  /*0c40*/  ISETP.GT.U32.AND P2, PT, R25, R6, PT ;  /* 0x000000061900720c */ /* 0x000fc60003f44070 */
[C---:B------:R-:W-:Y:S01]  /*0c50*/  IMAD R11, R25.reuse, R20, R19 ;  /* 0x00000014190b7224 */ /* 0x040fe200078e0213 */
[----:B------:R-:W-:Y:S01]  /*0c60*/  IABS R20, R33 ;  /* 0x0000002100147213 */ /* 0x000fe20000000000 */
[C---:B------:R-:W-:Y:S02]  /*0c70*/  IMAD R14, R25.reuse, R14, R21 ;  /* 0x0000000e190e7224 */ /* 0x040fe400078e0215 */
[----:B------:R-:W-:Y:S02]  /*0c80*/  IMAD.MOV R15, RZ, RZ, -R15 ;  /* 0x000000ffff0f7224 */ /* 0x000fe400078e0a0f */
[----:B------:R-:W-:Y:S01]  /*0c90*/  @!P1 IMAD.IADD R8, R8, 0x1, -R25 ;  /* 0x0000000108089824 */ /* 0x000fe200078e0a19 */
[----:B------:R-:W-:Y:S01]  /*0ca0*/  ISETP.GT.U32.AND P1, PT, R25, R14, PT ;  /* 0x0000000e1900720c */ /* 0x000fe20003f24070 */
[----:B------:R-:W-:-:S04]  /*0cb0*/  IMAD.HI.U32 R16, R4, R20, RZ ;  /* 0x0000001404107227 */ /* 0x000fc800078e00ff */
[----:B------:R-:W-:Y:S02]  /*0cc0*/  IMAD R15, R25, R15, R18 ;  /* 0x0000000f190f7224 */ /* 0x000fe400078e0212 */
[----:B------:R-:W-:-:S04]  /*0cd0*/  IMAD.HI.U32 R17, R4, R22, RZ ;  /* 0x0000001604117227 */ /* 0x000fc800078e00ff */
[----:B------:R-:W-:Y:S02]  /*0ce0*/  IMAD.MOV R21, RZ, RZ, -R16 ;  /* 0x000000ffff157224 */ /* 0x000fe400078e0a10 */
[----:B------:R-:W-:Y:S01]  /*0cf0*/  @!P6 IMAD.IADD R10, R10, 0x1, -R25 ;  /* 0x000000010a0ae824 */ /* 0x000fe200078e0a19 */
[C---:B------:R-:W-:Y:S01]  /*0d00*/  ISETP.GT.U32.AND P6, PT, R25.reuse, R15, PT ;  /* 0x0000000f1900720c */ /* 0x040fe20003fc4070 */
[----:B------:R-:W-:Y:S02]  /*0d10*/  IMAD.MOV R23, RZ, RZ, -R17 ;  /* 0x000000ffff177224 */ /* 0x000fe400078e0a11 */
[--C-:B------:R-:W-:Y:S01]  /*0d20*/  @!P2 IMAD.IADD R6, R6, 0x1, -R25.reuse ;  /* 0x000000010606a824 */ /* 0x100fe200078e0a19 */
[C---:B------:R-:W-:Y:S01]  /*0d30*/  ISETP.GT.U32.AND P2, PT, R25.reuse, R11, PT ;  /* 0x0000000b1900720c */ /* 0x040fe20003f44070 */
[----:B------:R-:W-:Y:S02]  /*0d40*/  IMAD R17, R25, R21, R20 ;  /* 0x0000001519117224 */ /* 0x000fe400078e0214 */
[----:B------:R-:W-:-:S02]  /*0d50*/  @!P1 IMAD.IADD R14, R14, 0x1, -R25 ;  /* 0x000000010e0e9824 */ /* 0x000fc400078e0a19 */
[----:B------:R-:W-:Y:S01]  /*0d60*/  IMAD.HI.U32 R19, R4, R24, RZ ;  /* 0x0000001804137227 */ /* 0x000fe200078e00ff */
[----:B------:R-:W-:-:S03]  /*0d70*/  ISETP.GT.U32.AND P1, PT, R25, R17, PT ;  /* 0x000000111900720c */ /* 0x000fc60003f24070 */
[----:B------:R-:W-:Y:S01]  /*0d80*/  IMAD R18, R25, R23, R22 ;  /* 0x0000001719127224 */ /* 0x000fe200078e0216 */
[----:B------:R-:W-:Y:S01]  /*0d90*/  IABS R22, R37 ;  /* 0x0000002500167213 */ /* 0x000fe20000000000 */
[----:B------:R-:W-:Y:S02]  /*0da0*/  IMAD.MOV R19, RZ, RZ, -R19 ;  /* 0x000000ffff137224 */ /* 0x000fe400078e0a13 */
[--C-:B------:R-:W-:Y:S01]  /*0db0*/  @!P6 IMAD.IADD R15, R15, 0x1, -R25.reuse ;  /* 0x000000010f0fe824 */ /* 0x100fe200078e0a19 */
[C---:B------:R-:W-:Y:S01]  /*0dc0*/  ISETP.GT.U32.AND P6, PT, R25.reuse, R18, PT ;  /* 0x000000121900720c */ /* 0x040fe20003fc4070 */
[----:B------:R-:W-:Y:S01]  /*0dd0*/  IMAD R19, R25, R19, R24 ;  /* 0x0000001319137224 */ /* 0x000fe200078e0218 */
[----:B------:R-:W-:Y:S01]  /*0de0*/  IABS R24, R38 ;  /* 0x0000002600187213 */ /* 0x000fe20000000000 */
[--C-:B------:R-:W-:Y:S01]  /*0df0*/  @!P2 IMAD.IADD R11, R11, 0x1, -R25.reuse ;  /* 0x000000010b0ba824 */ /* 0x100fe200078e0a19 */
[----:B------:R-:W-:Y:S01]  /*0e00*/  ISETP.GE.AND P2, PT, R3, RZ, PT ;  /* 0x000000ff0300720c */ /* 0x000fe20003f46270 */
[----:B------:R-:W-:Y:S01]  /*0e10*/  @!P1 IMAD.IADD R17, R17, 0x1, -R25 ;  /* 0x0000000111119824 */ /* 0x000fe200078e0a19 */
[----:B------:R-:W-:Y:S01]  /*0e20*/  ISETP.GT.U32.AND P1, PT, R25, R19, PT ;  /* 0x000000131900720c */ /* 0x000fe20003f24070 */
[----:B------:R-:W-:-:S04]  /*0e30*/  IMAD.HI.U32 R16, R4, R26, RZ ;  /* 0x0000001a04107227 */ /* 0x000fc800078e00ff */
[----:B------:R-:W-:Y:S02]  /*0e40*/  IMAD.MOV R16, RZ, RZ, -R16 ;  /* 0x000000ffff107224 */ /* 0x000fe400078e0a10 */
[----:B------:R-:W-:Y:S01]  /*0e50*/  @!P6 IMAD.IADD R18, R18, 0x1, -R25 ;  /* 0x000000011212e824 */ /* 0x000fe200078e0a19 */
[C---:B------:R-:W-:Y:S01]  /*0e60*/  ISETP.GT.U32.AND P6, PT, R25.reuse, R10, PT ;  /* 0x0000000a1900720c */ /* 0x040fe20003fc4070 */
[C---:B------:R-:W-:Y:S01]  /*0e70*/  IMAD R20, R25.reuse, R16, R26 ;  /* 0x0000001019147224 */ /* 0x040fe200078e021a */
[----:B------:R-:W-:Y:S01]  /*0e80*/  IABS R26, R39 ;  /* 0x00000027001a7213 */ /* 0x000fe20000000000 */
[----:B------:R-:W-:Y:S01]  /*0e90*/  @!P2 IMAD.MOV R5, RZ, RZ, -R5 ;  /* 0x000000ffff05a224 */ /* 0x000fe200078e0a05 */
[----:B------:R-:W-:Y:S01]  /*0ea0*/  ISETP.GT.U32.AND P2, PT, R25, R14, PT ;  /* 0x0000000e1900720c */ /* 0x000fe20003f44070 */
[----:B------:R-:W-:-:S04]  /*0eb0*/  IMAD.HI.U32 R3, R4, R22, RZ ;  /* 0x0000001604037227 */ /* 0x000fc800078e00ff */
[----:B------:R-:W-:-:S04]  /*0ec0*/  IMAD.HI.U32 R16, R4, R24, RZ ;  /* 0x0000001804107227 */ /* 0x000fc800078e00ff */
[----:B------:R-:W-:Y:S01]  /*0ed0*/  @!P1 IMAD.IADD R19, R19, 0x1, -R25 ;  /* 0x0000000113139824 */ /* 0x000fe200078e0a19 */
[C---:B------:R-:W-:Y:S01]  /*0ee0*/  ISETP.GT.U32.AND P1, PT, R25.reuse, R11, PT ;  /* 0x0000000b1900720c */ /* 0x040fe20003f24070 */
[----:B------:R-:W-:Y:S01]  /*0ef0*/  @!P3 IMAD.MOV R6, RZ, RZ, -R6 ;  /* 0x000000ffff06b224 */ /* 0x000fe200078e0a06 */
[C---:B------:R-:W-:Y:S01]  /*0f00*/  ISETP.GT.U32.AND P3, PT, R25.reuse, R15, PT ;  /* 0x0000000f1900720c */ /* 0x040fe20003f64070 */
[----:B------:R-:W-:Y:S01]  /*0f10*/  @!P4 IMAD.MOV R8, RZ, RZ, -R8 ;  /* 0x000000ffff08c224 */ /* 0x000fe200078e0a08 */
[----:B------:R-:W-:Y:S01]  /*0f20*/  ISETP.GT.U32.AND P4, PT, R25, R17, PT ;  /* 0x000000111900720c */ /* 0x000fe20003f84070 */
[----:B------:R-:W-:-:S04]  /*0f30*/  IMAD.HI.U32 R21, R4, R26, RZ ;  /* 0x0000001a04157227 */ /* 0x000fc800078e00ff */
[----:B------:R-:W-:Y:S02]  /*0f40*/  IMAD.MOV R23, RZ, RZ, -R3 ;  /* 0x000000ffff177224 */ /* 0x000fe400078e0a03 */
[----:B------:R-:W-:Y:S02]  /*0f50*/  IMAD.MOV R16, RZ, RZ, -R16 ;  /* 0x000000ffff107224 */ /* 0x000fe400078e0a10 */
[----:B------:R-:W-:Y:S02]  /*0f60*/  IMAD.MOV R27, RZ, RZ, -R21 ;  /* 0x000000ffff1b7224 */ /* 0x000fe400078e0a15 */
[C---:B------:R-:W-:Y:S02]  /*0f70*/  IMAD R21, R25.reuse, R23, R22 ;  /* 0x0000001719157224 */ /* 0x040fe400078e0216 */
[----:B------:R-:W-:Y:S01]  /*0f80*/  @!P6 IMAD.IADD R10, R10, 0x1, -R25 ;  /* 0x000000010a0ae824 */ /* 0x000fe200078e0a19 */
[C---:B------:R-:W-:Y:S01]  /*0f90*/  ISETP.GT.U32.AND P6, PT, R25.reuse, R19, PT ;  /* 0x000000131900720c */ /* 0x040fe20003fc4070 */
[----:B------:R-:W-:-:S02]  /*0fa0*/  IMAD R22, R25, R16, R24 ;  /* 0x0000001019167224 */ /* 0x000fc400078e0218 */
[----:B------:R-:W-:Y:S02]  /*0fb0*/  IMAD.MOV.U32 R16, RZ, RZ, R30 ;  /* 0x000000ffff107224 */ /* 0x000fe400078e001e */
[C---:B------:R-:W-:Y:S02]  /*0fc0*/  IMAD R23, R25.reuse, R27, R26 ;  /* 0x0000001b19177224 */ /* 0x040fe400078e021a */
[----:B------:R-:W-:Y:S01]  /*0fd0*/  @!P5 IMAD.MOV R10, RZ, RZ, -R10 ;  /* 0x000000ffff0ad224 */ /* 0x000fe200078e0a0a */
[C---:B------:R-:W-:Y:S01]  /*0fe0*/  ISETP.GT.U32.AND P5, PT, R25.reuse, R18, PT ;  /* 0x000000121900720c */ /* 0x040fe20003fa4070 */
[----:B------:R-:W-:Y:S01]  /*0ff0*/  @!P2 IMAD.IADD R14, R14, 0x1, -R25 ;  /* 0x000000010e0ea824 */ /* 0x000fe200078e0a19 */
[----:B------:R-:W-:Y:S01]  /*1000*/  ISETP.GT.U32.AND P2, PT, R25, R21, PT ;  /* 0x000000151900720c */ /* 0x000fe20003f44070 */
[----:B------:R-:W-:-:S04]  /*1010*/  IMAD.HI.U32 R3, R4, R28, RZ ;  /* 0x0000001c04037227 */ /* 0x000fc800078e00ff */
[----:B------:R-:W-:-:S04]  /*1020*/  IMAD.HI.U32 R4, R4, R16, RZ ;  /* 0x0000001004047227 */ /* 0x000fc800078e00ff */
[--C-:B------:R-:W-:Y:S01]  /*1030*/  @!P1 IMAD.IADD R11, R11, 0x1, -R25.reuse ;  /* 0x000000010b0b9824 */ /* 0x100fe200078e0a19 */
[----:B------:R-:W-:Y:S01]  /*1040*/  ISETP.GT.U32.AND P1, PT, R25, R20, PT ;  /* 0x000000141900720c */ /* 0x000fe20003f24070 */
[--C-:B------:R-:W-:Y:S01]  /*1050*/  @!P3 IMAD.IADD R15, R15, 0x1, -R25.reuse ;  /* 0x000000010f0fb824 */ /* 0x100fe200078e0a19 */
[----:B------:R-:W-:Y:S01]  /*1060*/  ISETP.GT.U32.AND P3, PT, R25, R22, PT ;  /* 0x000000161900720c */ /* 0x000fe20003f64070 */
[----:B------:R-:W-:Y:S01]  /*1070*/  @!P4 IMAD.IADD R17, R17, 0x1, -R25 ;  /* 0x000000011111c824 */ /* 0x000fe200078e0a19 */
[C---:B------:R-:W-:Y:S01]  /*1080*/  ISETP.GT.U32.AND P4, PT, R25.reuse, R23, PT ;  /* 0x000000171900720c */ /* 0x040fe20003f84070 */
[----:B------:R-:W-:Y:S02]  /*1090*/  IMAD.MOV R3, RZ, RZ, -R3 ;  /* 0x000000ffff037224 */ /* 0x000fe400078e0a03 */
[----:B------:R-:W-:Y:S02]  /*10a0*/  IMAD.MOV R4, RZ, RZ, -R4 ;  /* 0x000000ffff047224 */ /* 0x000fe400078e0a04 */
[----:B------:R-:W-:-:S02]  /*10b0*/  IMAD R26, R25, R3, R28 ;  /* 0x00000003191a7224 */ /* 0x000fc400078e021c */
[C---:B------:R-:W-:Y:S01]  /*10c0*/  IMAD R28, R25.reuse, R4, R16 ;  /* 0x00000004191c7224 */ /* 0x040fe200078e0210 */
[----:B------:R-:W-:Y:S01]  /*10d0*/  LOP3.LUT R4, RZ, R43, RZ, 0x33, !PT ;  /* 0x0000002bff047212 */ /* 0x000fe200078e33ff */
[--C-:B------:R-:W-:Y:S01]  /*10e0*/  @!P5 IMAD.IADD R18, R18, 0x1, -R25.reuse ;  /* 0x000000011212d824 */ /* 0x100fe200078e0a19 */
[----:B------:R-:W-:Y:S01]  /*10f0*/  ISETP.GT.U32.AND P5, PT, R25, R26, PT ;  /* 0x0000001a1900720c */ /* 0x000fe20003fa4070 */
[--C-:B------:R-:W-:Y:S01]  /*1100*/  @!P2 IMAD.IADD R21, R21, 0x1, -R25.reuse ;  /* 0x000000011515a824 */ /* 0x100fe200078e0a19 */
[----:B------:R-:W-:Y:S01]  /*1110*/  ISETP.GT.U32.AND P2, PT, R25, R28, PT ;  /* 0x0000001c1900720c */ /* 0x000fe20003f44070 */
[--C-:B------:R-:W-:Y:S01]  /*1120*/  @!P6 IMAD.IADD R19, R19, 0x1, -R25.reuse ;  /* 0x000000011313e824 */ /* 0x100fe200078e0a19 */
[----:B------:R-:W-:Y:S01]  /*1130*/  ISETP.GE.AND P6, PT, R31, RZ, PT ;  /* 0x000000ff1f00720c */ /* 0x000fe20003fc6270 */
[--C-:B------:R-:W-:Y:S01]  /*1140*/  @!P1 IMAD.IADD R20, R20, 0x1, -R25.reuse ;  /* 0x0000000114149824 */ /* 0x100fe200078e0a19 */
[----:B------:R-:W-:Y:S01]  /*1150*/  ISETP.GE.AND P1, PT, R32, RZ, PT ;  /* 0x000000ff2000720c */ /* 0x000fe20003f26270 */
[--C-:B------:R-:W-:Y:S01]  /*1160*/  @!P3 IMAD.IADD R22, R22, 0x1, -R25.reuse ;  /* 0x000000011616b824 */ /* 0x100fe200078e0a19 */
[----:B------:R-:W-:Y:S01]  /*1170*/  ISETP.GE.AND P3, PT, R33, RZ, PT ;  /* 0x000000ff2100720c */ /* 0x000fe20003f66270 */
[----:B------:R-:W-:Y:S01]  /*1180*/  @!P4 IMAD.IADD R23, R23, 0x1, -R25 ;  /* 0x000000011717c824 */ /* 0x000fe200078e0a19 */
[----:B------:R-:W-:Y:S01]  /*1190*/  ISETP.GE.AND P4, PT, R34, RZ, PT ;  /* 0x000000ff2200720c */ /* 0x000fe20003f86270 */
[----:B------:R-:W-:Y:S01]  /*11a0*/  @!P0 IMAD.MOV R11, RZ, RZ, -R11 ;  /* 0x000000ffff0b8224 */ /* 0x000fe200078e0a0b */
[----:B------:R-:W-:Y:S01]  /*11b0*/  ISETP.GT.U32.AND P0, PT, R25, R20, PT ;  /* 0x000000141900720c */ /* 0x000fe20003f04070 */
[----:B------:R-:W-:-:S02]  /*11c0*/  IMAD.SHL.U32 R3, R41, 0x10, RZ ;  /* 0x0000001029037824 */ /* 0x000fc400078e00ff */
[--C-:B------:R-:W-:Y:S01]  /*11d0*/  @!P5 IMAD.IADD R26, R26, 0x1, -R25.reuse ;  /* 0x000000011a1ad824 */ /* 0x100fe200078e0a19 */
[----:B------:R-:W-:Y:S01]  /*11e0*/  ISETP.GE.AND P5, PT, R35, RZ, PT ;  /* 0x000000ff2300720c */ /* 0x000fe20003fa6270 */
[----:B------:R-:W-:Y:S01]  /*11f0*/  @!P2 IMAD.IADD R28, R28, 0x1, -R25 ;  /* 0x000000011c1ca824 */ /* 0x000fe200078e0a19 */
[----:B------:R-:W-:Y:S01]  /*1200*/  ISETP.GT.U32.AND P2, PT, R25, R21, PT ;  /* 0x000000151900720c */ /* 0x000fe20003f44070 */
[----:B------:R-:W-:Y:S01]  /*1210*/  @!P6 IMAD.MOV R14, RZ, RZ, -R14 ;  /* 0x000000ffff0ee224 */ /* 0x000fe200078e0a0e */
[----:B------:R-:W-:Y:S01]  /*1220*/  LOP3.LUT R16, R3, 0x70, RZ, 0xc0, !PT ;  /* 0x0000007003107812 */ /* 0x000fe200078ec0ff */
[----:B------:R-:W-:Y:S01]  /*1230*/  @!P1 IMAD.MOV R15, RZ, RZ, -R15 ;  /* 0x000000ffff0f9224 */ /* 0x000fe200078e0a0f */
[----:B------:R-:W-:Y:S01]  /*1240*/  LOP3.LUT R3, R41, 0xe0, RZ, 0xc0, !PT ;  /* 0x000000e029037812 */ /* 0x000fe200078ec0ff */
[----:B------:R-:W-:Y:S01]  /*1250*/  @!P3 IMAD.MOV R17, RZ, RZ, -R17 ;  /* 0x000000ffff11b224 */ /* 0x000fe200078e0a11 */
[C---:B------:R-:W-:Y:S01]  /*1260*/  ISETP.GT.U32.AND P1, PT, R25.reuse, R22, PT ;  /* 0x000000161900720c */ /* 0x040fe20003f24070 */
[----:B------:R-:W-:Y:S01]  /*1270*/  @!P4 IMAD.MOV R18, RZ, RZ, -R18 ;  /* 0x000000ffff12c224 */ /* 0x000fe200078e0a12 */
[----:B------:R-:W-:Y:S01]  /*1280*/  ISETP.GT.U32.AND P3, PT, R25, R23, PT ;  /* 0x000000171900720c */ /* 0x000fe20003f64070 */
[----:B------:R-:W-:Y:S01]  /*1290*/  IMAD R16, R7, 0x80, R16 ;  /* 0x0000008007107824 */ /* 0x000fe200078e0210 */
[C---:B------:R-:W-:Y:S01]  /*12a0*/  ISETP.GT.U32.AND P6, PT, R25.reuse, R26, PT ;  /* 0x0000001a1900720c */ /* 0x040fe20003fc4070 */
[--C-:B------:R-:W-:Y:S01]  /*12b0*/  @!P0 IMAD.IADD R20, R20, 0x1, -R25.reuse ;  /* 0x0000000114148824 */ /* 0x100fe200078e0a19 */
[----:B------:R-:W-:Y:S01]  /*12c0*/  ISETP.GT.U32.AND P4, PT, R25, R28, PT ;  /* 0x0000001c1900720c */ /* 0x000fe20003f84070 */
[----:B------:R-:W-:Y:S01]  /*12d0*/  @!P2 IMAD.IADD R21, R21, 0x1, -R25 ;  /* 0x000000011515a824 */ /* 0x000fe200078e0a19 */
[----:B------:R-:W-:Y:S01]  /*12e0*/  SHF.R.U32.HI R7, RZ, 0x1, R3 ;  /* 0x00000001ff077819 */ /* 0x000fe20000011603 */
[----:B------:R-:W-:Y:S01]  /*12f0*/  IMAD.MOV.U32 R3, RZ, RZ, R19 ;  /* 0x000000ffff037224 */ /* 0x000fe200078e0013 */
[----:B------:R-:W-:Y:S01]  /*1300*/  ISETP.GE.AND P0, PT, R37, RZ, PT ;  /* 0x000000ff2500720c */ /* 0x000fe20003f06270 */
[----:B------:R-:W-:Y:S01]  /*1310*/  IMAD.MOV.U32 R27, RZ, RZ, R21 ;  /* 0x000000ffff1b7224 */ /* 0x000fe200078e0015 */
[----:B------:R-:W-:Y:S01]  /*1320*/  LOP3.LUT R246, R246, R7, RZ, 0x3c, !PT ;  /* 0x00000007f6f67212 */ /* 0x000fe200078e3cff */
[----:B------:R-:W-:Y:S01]  /*1330*/  @!P5 IMAD.MOV R3, RZ, RZ, -R3 ;  /* 0x000000ffff03d224 */ /* 0x000fe200078e0a03 */
[----:B------:R-:W-:Y:S01]  /*1340*/  ISETP.GE.AND P5, PT, R36, RZ, PT ;  /* 0x000000ff2400720c */ /* 0x000fe20003fa6270 */
[--C-:B------:R-:W-:Y:S01]  /*1350*/  @!P1 IMAD.IADD R22, R22, 0x1, -R25.reuse ;  /* 0x0000000116169824 */ /* 0x100fe200078e0a19 */
[----:B------:R-:W-:Y:S01]  /*1360*/  ISETP.GE.AND P1, PT, R39, RZ, PT ;  /* 0x000000ff2700720c */ /* 0x000fe20003f26270 */
[--C-:B------:R-:W-:Y:S01]  /*1370*/  @!P3 IMAD.IADD R23, R23, 0x1, -R25.reuse ;  /* 0x000000011717b824 */ /* 0x100fe200078e0a19 */
[----:B------:R-:W-:Y:S01]  /*1380*/  ISETP.GE.AND P3, PT, R40, RZ, PT ;  /* 0x000000ff2800720c */ /* 0x000fe20003f66270 */
[--C-:B------:R-:W-:Y:S01]  /*1390*/  @!P6 IMAD.IADD R26, R26, 0x1, -R25.reuse ;  /* 0x000000011a1ae824 */ /* 0x100fe200078e0a19 */
[----:B------:R-:W-:Y:S01]  /*13a0*/  ISETP.GE.AND P2, PT, R38, RZ, PT ;  /* 0x000000ff2600720c */ /* 0x000fe20003f46270 */
[----:B------:R-:W-:Y:S01]  /*13b0*/  @!P4 IMAD.IADD R28, R28, 0x1, -R25 ;  /* 0x000000011c1cc824 */ /* 0x000fe200078e0a19 */
[----:B------:R-:W-:Y:S01]  /*13c0*/  ISETP.NE.AND P4, PT, R43, RZ, PT ;  /* 0x000000ff2b00720c */ /* 0x000fe20003f85270 */
[----:B------:R-:W1:Y:S01]  /*13d0*/  LDC.64 R24, c[0x0][0x230] ;  /* 0x00008c00ff187b82 */ /* 0x000e620000000a00 */
[----:B------:R-:W-:Y:S01]  /*13e0*/  @!P0 IMAD.MOV R27, RZ, RZ, -R27 ;  /* 0x000000ffff1b8224 */ /* 0x000fe200078e0a1b */
[----:B------:R-:W-:Y:S01]  /*13f0*/  ISETP.GE.AND P0, PT, R13, RZ, PT ;  /* 0x000000ff0d00720c */ /* 0x000fe20003f06270 */
[----:B------:R-:W-:Y:S01]  /*1400*/  IMAD.MOV.U32 R7, RZ, RZ, R20 ;  /* 0x000000ffff077224 */ /* 0x000fe200078e0014 */
[C---:B------:R-:W-:Y:S01]  /*1410*/  SEL R19, R4.reuse, R18, !P4 ;  /* 0x0000001204137207 */ /* 0x040fe20006000000 */
[----:B------:R-:W-:Y:S01]  /*1420*/  IMAD.MOV.U32 R31, RZ, RZ, R23 ;  /* 0x000000ffff1f7224 */ /* 0x000fe200078e0017 */
[----:B------:R-:W-:Y:S01]  /*1430*/  SEL R18, R4, R3, !P4 ;  /* 0x0000000304127207 */ /* 0x000fe20006000000 */
[----:B------:R-:W-:Y:S01]  /*1440*/  @!P5 IMAD.MOV R7, RZ, RZ, -R7 ;  /* 0x000000ffff07d224 */ /* 0x000fe200078e0a07 */
[----:B------:R-:W-:Y:S01]  /*1450*/  ISETP.GE.AND P5, PT, R12, RZ, PT ;  /* 0x000000ff0c00720c */ /* 0x000fe20003fa6270 */
[----:B------:R-:W-:Y:S01]  /*1460*/  @!P1 IMAD.MOV R31, RZ, RZ, -R31 ;  /* 0x000000ffff1f9224 */ /* 0x000fe200078e0a1f */
[----:B------:R-:W-:Y:S01]  /*1470*/  ISETP.NE.AND P1, PT, R42, RZ, PT ;  /* 0x000000ff2a00720c */ /* 0x000fe20003f25270 */
[----:B------:R-:W-:Y:S01]  /*1480*/  @!P3 IMAD.MOV R26, RZ, RZ, -R26 ;  /* 0x000000ffff1ab224 */ /* 0x000fe200078e0a1a */
[----:B------:R-:W-:Y:S01]  /*1490*/  LOP3.LUT R3, RZ, R42, RZ, 0x33, !PT ;  /* 0x0000002aff037212 */ /* 0x000fe200078e33ff */
[----:B------:R-:W-:Y:S01]  /*14a0*/  VIADD R192, R16, UR12 ;  /* 0x0000000c10c07c36 */ /* 0x000fe20008000000 */
[C---:B------:R-:W-:Y:S01]  /*14b0*/  SEL R219, R4.reuse, R5, !P4 ;  /* 0x0000000504db7207 */ /* 0x040fe20006000000 */
[----:B------:R-:W-:Y:S01]  /*14c0*/  @!P0 IMAD.MOV R2, RZ, RZ, -R2 ;  /* 0x000000ffff028224 */ /* 0x000fe200078e0a02 */
[----:B------:R-:W-:Y:S01]  /*14d0*/  ISETP.GE.AND P6, PT, R29, RZ, PT ;  /* 0x000000ff1d00720c */ /* 0x000fe20003fc6270 */
[----:B------:R-:W-:Y:S01]  /*14e0*/  IMAD.MOV.U32 R29, RZ, RZ, R22 ;  /* 0x000000ffff1d7224 */ /* 0x000fe200078e0016 */
[C---:B------:R-:W-:Y:S01]  /*14f0*/  SEL R218, R4.reuse, R6, !P4 ;  /* 0x0000000604da7207 */ /* 0x040fe20006000000 */
[----:B------:R-:W-:Y:S01]  /*1500*/  IMAD R219, R219, UR8, RZ ;  /* 0x00000008dbdb7c24 */ /* 0x000fe2000f8e02ff */
[C---:B------:R-:W-:Y:S01]  /*1510*/  SEL R244, R3.reuse, R2, !P1 ;  /* 0x0000000203f47207 */ /* 0x040fe20004800000 */
[----:B------:R-:W-:Y:S01]  /*1520*/  @!P5 IMAD.MOV R0, RZ, RZ, -R0 ;  /* 0x000000ffff00d224 */ /* 0x000fe200078e0a00 */
[C---:B------:R-:W-:Y:S01]  /*1530*/  SEL R20, R4.reuse, R17, !P4 ;  /* 0x0000001104147207 */ /* 0x040fe20006000000 */
[----:B------:R-:W-:Y:S01]  /*1540*/  @!P2 IMAD.MOV R29, RZ, RZ, -R29 ;  /* 0x000000ffff1da224 */ /* 0x000fe200078e0a1d */
[----:B------:R-:W-:Y:S01]  /*1550*/  SEL R216, R4, R10, !P4 ;  /* 0x0000000a04d87207 */ /* 0x000fe20006000000 */
[C---:B-1----:R-:W-:Y:S01]  /*1560*/  VIADD R5, R24.reuse, 0xffffffff ;  /* 0xffffffff18057836 */ /* 0x042fe20000000000 */
[----:B------:R-:W-:Y:S01]  /*1570*/  SEL R0, R3, R0, !P1 ;  /* 0x0000000003007207 */ /* 0x000fe20004800000 */
[----:B------:R-:W-:Y:S01]  /*1580*/  VIADD R2, R24, 0xfffffffd ;  /* 0xfffffffd18027836 */ /* 0x000fe20000000000 */
[----:B------:R-:W-:Y:S01]  /*1590*/  SEL R23, R4, R11, !P4 ;  /* 0x0000000b04177207 */ /* 0x000fe20006000000 */
[C---:B------:R-:W-:Y:S01]  /*15a0*/  VIADD R3, R24.reuse, 0xfffffffc ;  /* 0xfffffffc18037836 */ /* 0x040fe20000000000 */
[----:B------:R-:W-:Y:S01]  /*15b0*/  ISETP.GE.U32.AND P0, PT, R5, 0x7fffffe0, PT ;  /* 0x7fffffe00500780c */ /* 0x000fe20003f06070 */
[----:B------:R-:W-:Y:S01]  /*15c0*/  VIADD R5, R24, 0xffffffec ;  /* 0xffffffec18057836 */ /* 0x000fe20000000000 */
[----:B------:R-:W-:Y:S01]  /*15d0*/  ISETP.GE.U32.AND P1, PT, R2, 0x7fffffde, PT ;  /* 0x7fffffde0200780c */ /* 0x000fe20003f26070 */
[C---:B------:R-:W-:Y:S01]  /*15e0*/  VIADD R2, R24.reuse, 0xffffffed ;  /* 0xffffffed18027836 */ /* 0x040fe20000000000 */
[----:B------:R-:W-:Y:S01]  /*15f0*/  ISETP.GE.U32.AND P3, PT, R3, 0x7fffffdd, PT ;  /* 0x7fffffdd0300780c */ /* 0x000fe20003f66070 */
[C---:B------:R-:W-:Y:S01]  /*1600*/  VIADD R3, R24.reuse, 0xffffffee ;  /* 0xffffffee18037836 */ /* 0x040fe20000000000 */
[----:B------:R-:W-:Y:S01]  /*1610*/  ISETP.GE.U32.AND P2, PT, R5, 0x7fffffcd, PT ;  /* 0x7fffffcd0500780c */ /* 0x000fe20003f46070 */
[----:B------:R-:W-:Y:S01]  /*1620*/  VIADD R5, R24, 0xffffffe6 ;  /* 0xffffffe618057836 */ /* 0x000fe20000000000 */
[----:B------:R-:W-:Y:S01]  /*1630*/  ISETP.GE.U32.AND P5, PT, R2, 0x7fffffce, PT ;  /* 0x7fffffce0200780c */ /* 0x000fe20003fa6070 */
[C---:B------:R-:W-:Y:S01]  /*1640*/  VIADD R2, R24.reuse, 0xffffffef ;  /* 0xffffffef18027836 */ /* 0x040fe20000000000 */
[----:B------:R-:W-:Y:S01]  /*1650*/  SEL R54, RZ, 0x1, P2 ;  /* 0x00000001ff367807 */ /* 0x000fe20001000000 */
[----:B------:R-:W-:Y:S01]  /*1660*/  @!P6 IMAD.MOV R28, RZ, RZ, -R28 ;  /* 0x000000ffff1ce224 */ /* 0x000fe200078e0a1c */
[----:B------:R-:W-:Y:S01]  /*1670*/  ISETP.GE.U32.AND P2, PT, R3, 0x7fffffcf, PT ;  /* 0x7fffffcf0300780c */ /* 0x000fe20003f46070 */
[----:B------:R-:W-:Y:S01]  /*1680*/  VIADD R3, R24, 0xffffffe8 ;  /* 0xffffffe818037836 */ /* 0x000fe20000000000 */
[----:B------:R-:W-:Y:S01]  /*1690*/  SEL R55, RZ, 0x1fffe, P5 ;  /* 0x0001fffeff377807 */ /* 0x000fe20002800000 */
[-C--:B------:R-:W-:Y:S01]  /*16a0*/  IMAD R243, R0, R25.reuse, RZ ;  /* 0x0000001900f37224 */ /* 0x080fe200078e02ff */
[----:B------:R-:W-:Y:S01]  /*16b0*/  ISETP.GE.U32.AND P5, PT, R2, 0x7fffffd0, PT ;  /* 0x7fffffd00200780c */ /* 0x000fe20003fa6070 */
[C---:B------:R-:W-:Y:S01]  /*16c0*/  VIADD R2, R24.reuse, 0xffffffe9 ;  /* 0xffffffe918027836 */ /* 0x040fe20000000000 */
[----:B------:R-:W-:Y:S01]  /*16d0*/  SEL R52, RZ, 0x4, P2 ;  /* 0x00000004ff347807 */ /* 0x000fe20001000000 */
[C---:B------:R-:W-:Y:S01]  /*16e0*/  VIADD R0, R24.reuse, 0xffffffe3 ;  /* 0xffffffe318007836 */ /* 0x040fe20000000000 */
[----:B------:R-:W-:Y:S01]  /*16f0*/  ISETP.GE.U32.AND P2, PT, R3, 0x7fffffc9, PT ;  /* 0x7fffffc90300780c */ /* 0x000fe20003f46070 */
[----:B------:R-:W-:Y:S01]  /*1700*/  VIADD R3, R24, 0xffffffea ;  /* 0xffffffea18037836 */ /* 0x000fe20000000000 */
[----:B------:R-:W-:Y:S01]  /*1710*/  SEL R53, RZ, 0x7fff8, P5 ;  /* 0x0007fff8ff357807 */ /* 0x000fe20002800000 */
[----:B------:R-:W-:Y:S01]  /*1720*/  IMAD R244, R244, R25, RZ ;  /* 0x00000019f4f47224 */ /* 0x000fe200078e02ff */
[----:B------:R-:W-:Y:S01]  /*1730*/  ISETP.GE.U32.AND P5, PT, R2, 0x7fffffca, PT ;  /* 0x7fffffca0200780c */ /* 0x000fe20003fa6070 */
[C---:B------:R-:W-:Y:S01]  /*1740*/  VIADD R2, R24.reuse, 0xffffffeb ;  /* 0xffffffeb18027836 */ /* 0x040fe20000000000 */
[----:B------:R-:W-:Y:S01]  /*1750*/  SEL R108, RZ, 0x1, P2 ;  /* 0x00000001ff6c7807 */ /* 0x000fe20001000000 */
[----:B------:R-:W-:Y:S01]  /*1760*/  IMAD.SHL.U32 R242, R243, 0x4, RZ ;  /* 0x00000004f3f27824 */ /* 0x000fe200078e00ff */
[----:B------:R-:W-:Y:S01]  /*1770*/  ISETP.GE.U32.AND P2, PT, R3, 0x7fffffcb, PT ;  /* 0x7fffffcb0300780c */ /* 0x000fe20003f46070 */
[----:B------:R-:W-:Y:S01]  /*1780*/  VIADD R3, R24, 0xffffffe4 ;  /* 0xffffffe418037836 */ /* 0x000fe20000000000 */
[----:B------:R-:W-:Y:S01]  /*1790*/  SEL R109, RZ, 0x1fffe, P5 ;  /* 0x0001fffeff6d7807 */ /* 0x000fe20002800000 */
[----:B------:R-:W-:Y:S01]  /*17a0*/  IMAD.SHL.U32 R241, R244, 0x4, RZ ;  /* 0x00000004f4f17824 */ /* 0x000fe200078e00ff */
[----:B------:R-:W-:Y:S01]  /*17b0*/  ISETP.GE.U32.AND P5, PT, R2, 0x7fffffcc, PT ;  /* 0x7fffffcc0200780c */ /* 0x000fe20003fa6070 */
[C---:B------:R-:W-:Y:S01]  /*17c0*/  VIADD R2, R24.reuse, 0xffffffe5 ;  /* 0xffffffe518027836 */ /* 0x040fe20000000000 */
[----:B------:R-:W-:Y:S01]  /*17d0*/  SEL R56, RZ, 0x4, P2 ;  /* 0x00000004ff387807 */ /* 0x000fe20001000000 */
[C---:B------:R-:W-:Y:S01]  /*17e0*/  VIADD R6, R24.reuse, 0xfffffffe ;  /* 0xfffffffe18067836 */ /* 0x040fe20000000000 */
[----:B------:R-:W-:Y:S01]  /*17f0*/  ISETP.GE.U32.AND P2, PT, R3, 0x7fffffc5, PT ;  /* 0x7fffffc50300780c */ /* 0x000fe20003f46070 */
[C---:B------:R-:W-:Y:S01]  /*1800*/  VIADD R3, R24.reuse, 0xffffffe7 ;  /* 0xffffffe718037836 */ /* 0x040fe20000000000 */
[----:B------:R-:W-:Y:S01]  /*1810*/  SEL R57, RZ, 0x7fff8, P5 ;  /* 0x0007fff8ff397807 */ /* 0x000fe20002800000 */
[----:B------:R-:W-:Y:S01]  /*1820*/  VIADD R25, R24, 0xffffffca ;  /* 0xffffffca18197836 */ /* 0x000fe20000000000 */
[----:B------:R-:W-:Y:S01]  /*1830*/  ISETP.GE.U32.AND P5, PT, R2, 0x7fffffc6, PT ;  /* 0x7fffffc60200780c */ /* 0x000fe20003fa6070 */
[C---:B------:R-:W-:Y:S01]  /*1840*/  VIADD R2, R24.reuse, 0xffffffe1 ;  /* 0xffffffe118027836 */ /* 0x040fe20000000000 */
[----:B------:R-:W-:Y:S01]  /*1850*/  SEL R110, RZ, 0x1, P2 ;  /* 0x00000001ff6e7807 */ /* 0x000fe20001000000 */
[C---:B------:R-:W-:Y:S01]  /*1860*/  VIADD R30, R24.reuse, 0xffffffc7 ;  /* 0xffffffc7181e7836 */ /* 0x040fe20000000000 */
[----:B------:R-:W-:Y:S01]  /*1870*/  SEL R111, RZ, 0x1fffe, P5 ;  /* 0x0001fffeff6f7807 */ /* 0x000fe20002800000 */
        /* <DEDUP_REMOVED lines=8> */
[C---:B------:R-:W-:Y:S01]  /*1900*/  VIADD R38, R24.reuse, 0xffffffd8 ;  /* 0xffffffd818267836 */ /* 0x040fe20000000000 */
[----:B------:R-:W-:Y:S01]  /*1910*/  ISETP.GE.U32.AND P2, PT, R3, 0x7fffffc3, PT ;  /* 0x7fffffc30300780c */ /* 0x000fe20003f46070 */
[C---:B------:R-:W-:Y:S01]  /*1920*/  VIADD R39, R24.reuse, 0xffffffda ;  /* 0xffffffda18277836 */ /* 0x040fe20000000000 */
[----:B------:R-:W1:Y:S01]  /*1930*/  LDC.64 R2, c[0x0][0x238] ;  /* 0x00008e00ff027b82 */ /* 0x000e620000000a00 */
[----:B------:R-:W-:Y:S01]  /*1940*/  SEL R113, RZ, 0x7fff8, P5 ;  /* 0x0007fff8ff717807 */ /* 0x000fe20002800000 */
[----:B------:R-:W-:Y:S01]  /*1950*/  VIADD R42, R24, 0xffffffd4 ;  /* 0xffffffd4182a7836 */ /* 0x000fe20000000000 */
[----:B------:R-:W-:Y:S01]  /*1960*/  ISETP.GE.U32.AND P5, PT, R0, 0x7fffffc4, PT ;  /* 0x7fffffc40000780c */ /* 0x000fe20003fa6070 */
[----:B------:R-:W-:Y:S01]  /*1970*/  VIADD R0, R24, 0xfffffffb ;  /* 0xfffffffb18007836 */ /* 0x000fe20000000000 */
[----:B------:R-:W-:Y:S01]  /*1980*/  SEL R21, R4, R15, !P4 ;  /* 0x0000000f04157207 */ /* 0x000fe20006000000 */
[----:B------:R-:W-:Y:S01]  /*1990*/  VIADD R43, R24, 0xffffffd6 ;  /* 0xffffffd6182b7836 */ /* 0x000fe20000000000 */
[----:B------:R-:W-:Y:S01]  /*19a0*/  SEL R17, R4, R7, !P4 ;  /* 0x0000000704117207 */ /* 0x000fe20006000000 */
[C---:B------:R-:W-:Y:S01]  /*19b0*/  VIADD R46, R24.reuse, 0xffffffd0 ;  /* 0xffffffd0182e7836 */ /* 0x040fe20000000000 */
[----:B------:R-:W-:Y:S01]  /*19c0*/  SEL R115, RZ, 0x4, P2 ;  /* 0x00000004ff737807 */ /* 0x000fe20001000000 */
[----:B------:R-:W-:Y:S01]  /*19d0*/  VIADD R47, R24, 0xffffffd2 ;  /* 0xffffffd2182f7836 */ /* 0x000fe20000000000 */
[----:B------:R-:W-:Y:S01]  /*19e0*/  SEL R217, R4, R8, !P4 ;  /* 0x0000000804d97207 */ /* 0x000fe20006000000 */
[----:B------:R-:W-:Y:S01]  /*19f0*/  VIADD R50, R24, 0xffffffd3 ;  /* 0xffffffd318327836 */ /* 0x000fe20000000000 */
[----:B------:R-:W-:Y:S01]  /*1a00*/  SEL R22, R4, R14, !P4 ;  /* 0x0000000e04167207 */ /* 0x000fe20006000000 */
[----:B------:R-:W-:Y:S01]  /*1a10*/  IMAD.IADD R54, R54, 0x1, R55 ;  /* 0x0000000136367824 */ /* 0x000fe200078e0237 */
[----:B------:R-:W-:Y:S01]  /*1a20*/  SEL R15, R4, R27, !P4 ;  /* 0x0000001b040f7207 */ /* 0x000fe20006000000 */
[----:B------:R-:W-:Y:S01]  /*1a30*/  IMAD.IADD R55, R108, 0x1, R109 ;  /* 0x000000016c377824 */ /* 0x000fe200078e026d */
[----:B------:R-:W-:Y:S01]  /*1a40*/  SEL R11, R4, R29, !P4 ;  /* 0x0000001d040b7207 */ /* 0x000fe20006000000 */
[----:B------:R-:W-:Y:S01]  /*1a50*/  VIADD R29, R24, 0xffffffc6 ;  /* 0xffffffc6181d7836 */ /* 0x000fe20000000000 */
[----:B------:R-:W-:Y:S01]  /*1a60*/  SEL R10, R4, R31, !P4 ;  /* 0x0000001f040a7207 */ /* 0x000fe20006000000 */
[----:B------:R-:W-:Y:S01]  /*1a70*/  IMAD.IADD R114, R110, 0x1, R111 ;  /* 0x000000016e727824 */ /* 0x000fe200078e026f */
[----:B------:R-:W-:Y:S01]  /*1a80*/  SEL R7, R4, R26, !P4 ;  /* 0x0000001a04077207 */ /* 0x000fe20006000000 */
[----:B------:R-:W-:Y:S01]  /*1a90*/  VIADD R26, R24, 0xffffffc4 ;  /* 0xffffffc4181a7836 */ /* 0x000fe20000000000 */
[----:B------:R-:W-:Y:S01]  /*1aa0*/  IADD3 R182, P2, R242, UR6, RZ ;  /* 0x00000006f2b67c10 */ /* 0x000fe2000ff5e0ff */
[C---:B-1----:R-:W-:Y:S01]  /*1ab0*/  IMAD.SHL.U32 R233, R2.reuse, 0x2, RZ ;  /* 0x0000000202e97824 */ /* 0x042fe200078e00ff */
[----:B------:R-:W-:Y:S01]  /*1ac0*/  SEL R116, RZ, 0x7fff8, P5 ;  /* 0x0007fff8ff747807 */ /* 0x000fe20002800000 */
[----:B------:R-:W-:Y:S01]  /*1ad0*/  IMAD R225, R2, 0x3, RZ ;  /* 0x0000000302e17824 */ /* 0x000fe200078e02ff */
[----:B------:R-:W-:Y:S01]  /*1ae0*/  SEL R4, R4, R28, !P4 ;  /* 0x0000001c04047207 */ /* 0x000fe20006000000 */
[C---:B------:R-:W-:Y:S01]  /*1af0*/  IMAD.SHL.U32 R221, R2.reuse, 0x4, RZ ;  /* 0x0000000402dd7824 */ /* 0x040fe200078e00ff */
[----:B------:R-:W-:Y:S01]  /*1b00*/  IADD3 R58, P5, R241, UR6, RZ ;  /* 0x00000006f13a7c10 */ /* 0x000fe2000ffbe0ff */
[----:B------:R-:W-:Y:S01]  /*1b10*/  IMAD R226, R2, 0x5, RZ ;  /* 0x0000000502e27824 */ /* 0x000fe200078e02ff */
[----:B------:R-:W-:Y:S01]  /*1b20*/  ISETP.GE.U32.AND P4, PT, R6, 0x7fffffdf, PT ;  /* 0x7fffffdf0600780c */ /* 0x000fe20003f86070 */
[C---:B------:R-:W-:Y:S01]  /*1b30*/  IMAD R223, R2.reuse, 0x6, RZ ;  /* 0x0000000602df7824 */ /* 0x040fe200078e02ff */
[----:B------:R-:W-:Y:S01]  /*1b40*/  LEA.HI.X.SX32 R183, R243, UR7, 0x2, P2 ;  /* 0x00000007f3b77c11 */ /* 0x000fe200090f16ff */
[----:B------:R-:W-:Y:S01]  /*1b50*/  IMAD R227, R2, 0x7, RZ ;  /* 0x0000000702e37824 */ /* 0x000fe200078e02ff */
[----:B------:R-:W-:Y:S01]  /*1b60*/  ISETP.GE.U32.AND P2, PT, R0, 0x7fffffdc, PT ;  /* 0x7fffffdc0000780c */ /* 0x000fe20003f46070 */
[----:B------:R-:W-:Y:S01]  /*1b70*/  VIADD R0, R24, 0xfffffff9 ;  /* 0xfffffff918007836 */ /* 0x000fe20000000000 */
[----:B------:R-:W-:Y:S01]  /*1b80*/  LEA.HI.X.SX32 R59, R244, UR7, 0x2, P5 ;  /* 0x00000007f43b7c11 */ /* 0x000fe2000a8f16ff */
[----:B------:R-:W-:Y:S01]  /*1b90*/  @!PT LDS RZ, [RZ] ;  /* 0x00000000fffff984 */ /* 0x000fe20000000800 */
[----:B------:R-:W-:Y:S01]  /*1ba0*/  @!PT LDS RZ, [RZ] ;  /* 0x00000000fffff984 */ /* 0x000fe20000000800 */
[----:B------:R-:W-:Y:S01]  /*1bb0*/  @!PT LDS RZ, [RZ] ;  /* 0x00000000fffff984 */ /* 0x000fe20000000800 */
[----:B------:R1:W-:Y:S01]  /*1bc0*/  LDGSTS.E [R192], desc[UR16][R182.64], !P0 ;  /* 0x00000000b6c07fae */ /* 0x0003e2000c121850 */
[----:B------:R-:W-:Y:S01]  /*1bd0*/  IMAD.WIDE R60, R2, 0x4, R182 ;  /* 0x00000004023c7825 */ /* 0x000fe200078e02b6 */
[----:B------:R-:W-:-:S02]  /*1be0*/  LOP3.LUT R8, R16, 0x10, RZ, 0x3c, !PT ;  /* 0x0000001010087812 */ /* 0x000fc400078e3cff */
[----:B------:R2:W-:Y:S01]  /*1bf0*/  LDGSTS.E [R192+0x8000], desc[UR16][R58.64], !P0 ;  /* 0x080000003ac07fae */ /* 0x0005e2000c121850 */
[----:B------:R-:W-:Y:S01]  /*1c00*/  ISETP.GE.U32.AND P0, PT, R0, 0x7fffffda, PT ;  /* 0x7fffffda0000780c */ /* 0x000fe20003f06070 */
[----:B------:R-:W-:Y:S01]  /*1c10*/  IMAD.WIDE R62, R2, 0x4, R58 ;  /* 0x00000004023e7825 */ /* 0x000fe200078e023a */
[----:B------:R-:W-:Y:S01]  /*1c20*/  ISETP.GE.U32.AND P5, PT, R5, 0x7fffffdb, PT ;  /* 0x7fffffdb0500780c */ /* 0x000fe20003fa6070 */
[----:B------:R3:W-:Y:S01]  /*1c30*/  LDGSTS.E [R192+0x4], desc[UR16][R60.64], !P4 ;  /* 0x000040003cc07fae */ /* 0x0007e2000e121850 */
[----:B------:R-:W-:Y:S01]  /*1c40*/  LOP3.LUT R6, R16, 0x20, RZ, 0x3c, !PT ;  /* 0x0000002010067812 */ /* 0x000fe200078e3cff */
[----:B------:R-:W-:Y:S01]  /*1c50*/  VIADD R0, R24, 0xfffffff8 ;  /* 0xfffffff818007836 */ /* 0x000fe20000000000 */
[----:B------:R-:W-:Y:S01]  /*1c60*/  SEL R118, RZ, 0x1fffe, P6 ;  /* 0x0001fffeff767807 */ /* 0x000fe20003000000 */
[----:B------:R-:W-:Y:S01]  /*1c70*/  IMAD.WIDE R64, R233, 0x4, R182 ;  /* 0x00000004e9407825 */ /* 0x000fe200078e02b6 */
[----:B------:R4:W-:Y:S01]  /*1c80*/  LDGSTS.E [R192+0x8004], desc[UR16][R62.64], !P4 ;  /* 0x080040003ec07fae */ /* 0x0009e2000e121850 */
[----:B------:R-:W-:-:S02]  /*1c90*/  LOP3.LUT R55, R55, 0x3, RZ, 0xc0, !PT ;  /* 0x0000000337377812 */ /* 0x000fc400078ec0ff */
[----:B------:R-:W-:Y:S01]  /*1ca0*/  IMAD.WIDE R66, R233, 0x4, R58 ;  /* 0x00000004e9427825 */ /* 0x000fe200078e023a */
[----:B------:R-:W-:Y:S01]  /*1cb0*/  ISETP.GE.U32.AND P4, PT, R0, 0x7fffffd9, PT ;  /* 0x7fffffd90000780c */ /* 0x000fe20003f86070 */
[----:B------:R5:W-:Y:S01]  /*1cc0*/  LDGSTS.E [R192+0x8], desc[UR16][R64.64], !P1 ;  /* 0x0000800040c07fae */ /* 0x000be2000c921850 */
[----:B------:R-:W-:Y:S01]  /*1cd0*/  IADD3 R55, R55, R57, R56 ;  /* 0x0000003937377210 */ /* 0x000fe20007ffe038 */
[C---:B------:R-:W-:Y:S01]  /*1ce0*/  IMAD.WIDE R68, R225.reuse, 0x4, R182 ;  /* 0x00000004e1447825 */ /* 0x040fe200078e02b6 */
[----:B------:R-:W-:Y:S01]  /*1cf0*/  LOP3.LUT R114, R114, 0x3, RZ, 0xc0, !PT ;  /* 0x0000000372727812 */ /* 0x000fe200078ec0ff */
[----:B------:R5:W-:Y:S01]  /*1d00*/  LDGSTS.E [R192+0x8008], desc[UR16][R66.64], !P1 ;  /* 0x0800800042c07fae */ /* 0x000be2000c921850 */
[----:B------:R-:W-:Y:S01]  /*1d10*/  LOP3.LUT R54, R54, 0x3, RZ, 0xc0, !PT ;  /* 0x0000000336367812 */ /* 0x000fe200078ec0ff */
[----:B------:R-:W-:Y:S01]  /*1d20*/  IMAD.WIDE R70, R225, 0x4, R58 ;  /* 0x00000004e1467825 */ /* 0x000fe200078e023a */
[----:B------:R-:W-:Y:S01]  /*1d30*/  IADD3 R112, R114, R113, R112 ;  /* 0x0000007172707210 */ /* 0x000fe20007ffe070 */
[----:B------:R5:W-:Y:S01]  /*1d40*/  LDGSTS.E [R192+0xc], desc[UR16][R68.64], !P3 ;  /* 0x0000c00044c07fae */ /* 0x000be2000d921850 */
[----:B------:R-:W-:Y:S01]  /*1d50*/  IADD3 R52, R54, R53, R52 ;  /* 0x0000003536347210 */ /* 0x000fe20007ffe034 */
[----:B------:R-:W-:Y:S01]  /*1d60*/  VIADD R0, R24, 0xfffffff6 ;  /* 0xfffffff618007836 */ /* 0x000fe20000000000 */
[----:B------:R-:W-:Y:S01]  /*1d70*/  LOP3.LUT R120, R16, 0x40, RZ, 0x3c, !PT ;  /* 0x0000004010787812 */ /* 0x000fe200078e3cff */
[----:B------:R-:W-:Y:S01]  /*1d80*/  VIADD R191, R8, UR12 ;  /* 0x0000000c08bf7c36 */ /* 0x000fe20008000000 */
[----:B------:R5:W-:Y:S01]  /*1d90*/  LDGSTS.E [R192+0x800c], desc[UR16][R70.64], !P3 ;  /* 0x0800c00046c07fae */ /* 0x000be2000d921850 */
[----:B------:R-:W-:Y:S01]  /*1da0*/  IMAD.WIDE R72, R221, 0x4, R182 ;  /* 0x00000004dd487825 */ /* 0x000fe200078e02b6 */
[----:B------:R-:W-:-:S03]  /*1db0*/  ISETP.GE.U32.AND P3, PT, R0, 0x7fffffd7, PT ;  /* 0x7fffffd70000780c */ /* 0x000fc60003f66070 */
[----:B------:R-:W-:Y:S01]  /*1dc0*/  IMAD.WIDE R74, R221, 0x4, R58 ;  /* 0x00000004dd4a7825 */ /* 0x000fe200078e023a */
[----:B------:R5:W-:Y:S03]  /*1dd0*/  LDGSTS.E [R191], desc[UR16][R72.64], !P2 ;  /* 0x0000000048bf7fae */ /* 0x000be6000d121850 */
[C---:B------:R-:W-:Y:S01]  /*1de0*/  VIADD R0, R24.reuse, 0xfffffff5 ;  /* 0xfffffff518007836 */ /* 0x040fe20000000000 */
[----:B------:R5:W-:Y:S01]  /*1df0*/  LDGSTS.E [R191+0x8000], desc[UR16][R74.64], !P2 ;  /* 0x080000004abf7fae */ /* 0x000be2000d121850 */
[----:B------:R-:W-:Y:S02]  /*1e00*/  VIADD R5, R24, 0xfffffff7 ;  /* 0xfffffff718057836 */ /* 0x000fe40000000000 */
[----:B------:R-:W-:Y:S01]  /*1e10*/  IMAD.WIDE R76, R226, 0x4, R182 ;  /* 0x00000004e24c7825 */ /* 0x000fe200078e02b6 */
[----:B------:R-:W-:Y:S02]  /*1e20*/  ISETP.GE.U32.AND P2, PT, R0, 0x7fffffd6, PT ;  /* 0x7fffffd60000780c */ /* 0x000fe40003f46070 */
[----:B------:R-:W-:Y:S01]  /*1e30*/  ISETP.GE.U32.AND P1, PT, R5, 0x7fffffd8, PT ;  /* 0x7fffffd80500780c */ /* 0x000fe20003f26070 */
[----:B------:R-:W-:Y:S01]  /*1e40*/  IMAD.WIDE R78, R226, 0x4, R58 ;  /* 0x00000004e24e7825 */ /* 0x000fe200078e023a */
[----:B------:R5:W-:Y:S03]  /*1e50*/  LDGSTS.E [R191+0x4], desc[UR16][R76.64], !P5 ;  /* 0x000040004cbf7fae */ /* 0x000be6000e921850 */
[----:B------:R-:W-:Y:S01]  /*1e60*/  VIADD R0, R24, 0xfffffff4 ;  /* 0xfffffff418007836 */ /* 0x000fe20000000000 */
[----:B------:R5:W-:Y:S01]  /*1e70*/  LDGSTS.E [R191+0x8004], desc[UR16][R78.64], !P5 ;  /* 0x080040004ebf7fae */ /* 0x000be2000e921850 */
[----:B------:R-:W-:-:S03]  /*1e80*/  IMAD.WIDE R80, R223, 0x4, R182 ;  /* 0x00000004df507825 */ /* 0x000fc600078e02b6 */
[----:B------:R-:W-:Y:S01]  /*1e90*/  ISETP.GE.U32.AND P5, PT, R0, 0x7fffffd5, PT ;  /* 0x7fffffd50000780c */ /* 0x000fe20003fa6070 */
[----:B------:R-:W-:Y:S01]  /*1ea0*/  IMAD.WIDE R82, R223, 0x4, R58 ;  /* 0x00000004df527825 */ /* 0x000fe200078e023a */
[----:B------:R5:W-:Y:S03]  /*1eb0*/  LDGSTS.E [R191+0x8], desc[UR16][R80.64], !P0 ;  /* 0x0000800050bf7fae */ /* 0x000be6000c121850 */
[C---:B------:R-:W-:Y:S01]  /*1ec0*/  IMAD.WIDE R84, R227.reuse, 0x4, R182 ;  /* 0x00000004e3547825 */ /* 0x040fe200078e02b6 */
[----:B------:R5:W-:Y:S03]  /*1ed0*/  LDGSTS.E [R191+0x8008], desc[UR16][R82.64], !P0 ;  /* 0x0800800052bf7fae */ /* 0x000be6000c121850 */
[----:B------:R-:W-:Y:S01]  /*1ee0*/  IMAD.WIDE R86, R227, 0x4, R58 ;  /* 0x00000004e3567825 */ /* 0x000fe200078e023a */
[----:B------:R5:W-:Y:S03]  /*1ef0*/  LDGSTS.E [R191+0xc], desc[UR16][R84.64], !P4 ;  /* 0x0000c00054bf7fae */ /* 0x000be6000e121850 */
[----:B------:R-:W-:Y:S01]  /*1f00*/  IMAD.SHL.U32 R228, R2, 0x8, RZ ;  /* 0x0000000802e47824 */ /* 0x000fe200078e00ff */
[----:B------:R5:W-:Y:S01]  /*1f10*/  LDGSTS.E [R191+0x800c], desc[UR16][R86.64], !P4 ;  /* 0x0800c00056bf7fae */ /* 0x000be2000e121850 */
[----:B------:R-:W-:-:S02]  /*1f20*/  VIADD R0, R24, 0xfffffff2 ;  /* 0xfffffff218007836 */ /* 0x000fc40000000000 */
[----:B------:R-:W-:Y:S01]  /*1f30*/  VIADD R190, R6, UR12 ;  /* 0x0000000c06be7c36 */ /* 0x000fe20008000000 */
[----:B------:R-:W-:Y:S01]  /*1f40*/  LOP3.LUT R6, R16, 0x30, RZ, 0x3c, !PT ;  /* 0x0000003010067812 */ /* 0x000fe200078e3cff */
[----:B------:R-:W-:Y:S01]  /*1f50*/  IMAD.WIDE R88, R228, 0x4, R182 ;  /* 0x00000004e4587825 */ /* 0x000fe200078e02b6 */
[----:B------:R-:W-:-:S03]  /*1f60*/  ISETP.GE.U32.AND P4, PT, R0, 0x7fffffd3, PT ;  /* 0x7fffffd30000780c */ /* 0x000fc60003f86070 */
[----:B------:R-:W-:Y:S01]  /*1f70*/  IMAD.WIDE R90, R228, 0x4, R58 ;  /* 0x00000004e45a7825 */ /* 0x000fe200078e023a */
[----:B------:R5:W-:Y:S03]  /*1f80*/  LDGSTS.E [R190], desc[UR16][R88.64], !P1 ;  /* 0x0000000058be7fae */ /* 0x000be6000c921850 */
[----:B------:R-:W-:Y:S01]  /*1f90*/  VIADD R0, R24, 0xfffffff1 ;  /* 0xfffffff118007836 */ /* 0x000fe20000000000 */
[----:B------:R5:W-:Y:S01]  /*1fa0*/  LDGSTS.E [R190+0x8000], desc[UR16][R90.64], !P1 ;  /* 0x080000005abe7fae */ /* 0x000be2000c921850 */
[----:B------:R-:W-:Y:S02]  /*1fb0*/  IMAD R235, R2, 0x9, RZ ;  /* 0x0000000902eb7824 */ /* 0x000fe400078e02ff */
[----:B------:R-:W-:Y:S01]  /*1fc0*/  VIADD R5, R24, 0xfffffff3 ;  /* 0xfffffff318057836 */ /* 0x000fe20000000000 */
[----:B------:R-:W-:Y:S01]  /*1fd0*/  ISETP.GE.U32.AND P1, PT, R0, 0x7fffffd2, PT ;  /* 0x7fffffd20000780c */ /* 0x000fe20003f26070 */
[----:B------:R-:W-:-:S02]  /*1fe0*/  IMAD R238, R2, 0xa, RZ ;  /* 0x0000000a02ee7824 */ /* 0x000fc400078e02ff */
[----:B------:R-:W-:Y:S01]  /*1ff0*/  IMAD.WIDE R92, R235, 0x4, R182 ;  /* 0x00000004eb5c7825 */ /* 0x000fe200078e02b6 */
[----:B------:R-:W-:-:S03]  /*2000*/  ISETP.GE.U32.AND P0, PT, R5, 0x7fffffd4, PT ;  /* 0x7fffffd40500780c */ /* 0x000fc60003f06070 */
[----:B------:R-:W-:Y:S01]  /*2010*/  IMAD.WIDE R94, R235, 0x4, R58 ;  /* 0x00000004eb5e7825 */ /* 0x000fe200078e023a */
[----:B------:R5:W-:Y:S03]  /*2020*/  LDGSTS.E [R190+0x4], desc[UR16][R92.64], !P3 ;  /* 0x000040005cbe7fae */ /* 0x000be6000d921850 */
[----:B------:R-:W-:Y:S01]  /*2030*/  VIADD R0, R24, 0xfffffff0 ;  /* 0xfffffff018007836 */ /* 0x000fe20000000000 */
[----:B------:R5:W-:Y:S01]  /*2040*/  LDGSTS.E [R190+0x8004], desc[UR16][R94.64], !P3 ;  /* 0x080040005ebe7fae */ /* 0x000be2000d921850 */
[----:B------:R-:W-:Y:S02]  /*2050*/  IMAD R239, R2, 0xb, RZ ;  /* 0x0000000b02ef7824 */ /* 0x000fe400078e02ff */
        /* <DEDUP_REMOVED lines=10> */
[----:B------:R5:W-:Y:S01]  /*2100*/  LDGSTS.E [R190+0xc], desc[UR16][R100.64], !P5 ;  /* 0x0000c00064be7fae */ /* 0x000be2000e921850 */
[----:B------:R-:W-:Y:S02]  /*2110*/  SEL R14, RZ, 0x1, P2 ;  /* 0x00000001ff0e7807 */ /* 0x000fe40001000000 */
[----:B------:R-:W-:Y:S01]  /*2120*/  VIADD R0, R24, 0x1f ;  /* 0x0000001f18007836 */ /* 0x000fe20000000000 */
[----:B------:R5:W-:Y:S01]  /*2130*/  LDGSTS.E [R190+0x800c], desc[UR16][R102.64], !P5 ;  /* 0x0800c00066be7fae */ /* 0x000be2000e921850 */
[----:B------:R-:W-:Y:S02]  /*2140*/  VIADD R189, R6, UR12 ;  /* 0x0000000c06bd7c36 */ /* 0x000fe40008000000 */
[----:B------:R-:W-:Y:S01]  /*2150*/  IMAD.WIDE R104, R220, 0x4, R182 ;  /* 0x00000004dc687825 */ /* 0x000fe200078e02b6 */
[----:B------:R-:W-:-:S03]  /*2160*/  ISETP.GT.AND P5, PT, R0, 0x1f, PT ;  /* 0x0000001f0000780c */ /* 0x000fc60003fa4270 */
[----:B------:R-:W-:Y:S01]  /*2170*/  VIADD R5, R24, 0xffffffcd ;  /* 0xffffffcd18057836 */ /* 0x000fe20000000000 */
[----:B------:R5:W-:Y:S01]  /*2180*/  LDGSTS.E [R189], desc[UR16][R104.64], !P0 ;  /* 0x0000000068bd7fae */ /* 0x000be2000c121850 */
[----:B------:R-:W-:Y:S01]  /*2190*/  IMAD.WIDE R106, R220, 0x4, R58 ;  /* 0x00000004dc6a7825 */ /* 0x000fe200078e023a */
[----:B------:R-:W-:Y:S02]  /*21a0*/  SEL R8, RZ, 0x4, !P5 ;  /* 0x00000004ff087807 */ /* 0x000fe40006800000 */
[----:B------:R-:W-:Y:S01]  /*21b0*/  ISETP.GE.U32.AND P6, PT, R5, 0x7fffffae, PT ;  /* 0x7fffffae0500780c */ /* 0x000fe20003fc6070 */
[----:B------:R-:W-:Y:S01]  /*21c0*/  VIADD R5, R24, 0xffffffcf ;  /* 0xffffffcf18057836 */ /* 0x000fe20000000000 */
[----:B------:R5:W-:Y:S01]  /*21d0*/  LDGSTS.E [R189+0x8000], desc[UR16][R106.64], !P0 ;  /* 0x080000006abd7fae */ /* 0x000be2000c121850 */
[----:B------:R-:W-:Y:S01]  /*21e0*/  ISETP.GE.AND P0, PT, R176, R24, PT ;  /* 0x00000018b000720c */ /* 0x000fe20003f06270 */
[C---:B------:R-:W-:Y:S01]  /*21f0*/  VIADD R6, R24.reuse, 0xffffffce ;  /* 0xffffffce18067836 */ /* 0x040fe20000000000 */
[----:B------:R-:W-:Y:S01]  /*2200*/  SEL R27, RZ, 0x1fffe, P6 ;  /* 0x0001fffeff1b7807 */ /* 0x000fe20003000000 */
[----:B------:R-:W-:Y:S01]  /*2210*/  VIADD R245, R24, 0xffffffc0 ;  /* 0xffffffc018f57836 */ /* 0x000fe20000000000 */
[----:B------:R-:W-:Y:S01]  /*2220*/  SEL R8, R8, RZ, !P0 ;  /* 0x000000ff08087207 */ /* 0x000fe20004000000 */
[----:B------:R-:W-:Y:S01]  /*2230*/  IMAD R232, R2, 0xd, RZ ;  /* 0x0000000d02e87824 */ /* 0x000fe200078e02ff */
[----:B------:R-:W-:Y:S01]  /*2240*/  ISETP.GE.U32.AND P0, PT, R5, 0x7fffffb0, PT ;  /* 0x7fffffb00500780c */ /* 0x000fe20003f06070 */
[----:B------:R-:W-:Y:S01]  /*2250*/  VIADD R5, R24, 0xffffffc9 ;  /* 0xffffffc918057836 */ /* 0x000fe20000000000 */
[----:B------:R-:W-:Y:S01]  /*2260*/  ISETP.GE.U32.AND P5, PT, R6, 0x7fffffaf, PT ;  /* 0x7fffffaf0600780c */ /* 0x000fe20003fa6070 */
[----:B------:R-:W-:-:S02]  /*2270*/  VIADD R6, R24, 0xffffffc8 ;  /* 0xffffffc818067836 */ /* 0x000fc40000000000 */
[----:B------:R-:W-:Y:S01]  /*2280*/  IMAD.IADD R14, R14, 0x1, R27 ;  /* 0x000000010e0e7824 */ /* 0x000fe200078e021b */
[----:B------:R-:W-:Y:S01]  /*2290*/  ISETP.GE.U32.AND P6, PT, R5, 0x7fffffaa, PT ;  /* 0x7fffffaa0500780c */ /* 0x000fe20003fc6070 */
[----:B------:R-:W-:Y:S01]  /*22a0*/  VIADD R5, R24, 0xffffffcb ;  /* 0xffffffcb18057836 */ /* 0x000fe20000000000 */
[----:B------:R-:W-:Y:S01]  /*22b0*/  ISETP.GE.U32.AND P2, PT, R6, 0x7fffffa9, PT ;  /* 0x7fffffa90600780c */ /* 0x000fe20003f46070 */
[C---:B------:R-:W-:Y:S01]  /*22c0*/  IMAD.WIDE R108, R232.reuse, 0x4, R182 ;  /* 0x00000004e86c7825 */ /* 0x040fe200078e02b6 */
[----:B------:R-:W-:Y:S02]  /*22d0*/  SEL R6, RZ, 0x4, P5 ;  /* 0x00000004ff067807 */ /* 0x000fe40002800000 */
[----:B------:R-:W-:Y:S01]  /*22e0*/  ISETP.GE.U32.AND P5, PT, R25, 0x7fffffab, PT ;  /* 0x7fffffab1900780c */ /* 0x000fe20003fa6070 */
[----:B------:R-:W-:Y:S01]  /*22f0*/  IMAD.WIDE R110, R232, 0x4, R58 ;  /* 0x00000004e86e7825 */ /* 0x000fe200078e023a */
[----:B------:R-:W-:Y:S01]  /*2300*/  SEL R25, RZ, 0x7fff8, P0 ;  /* 0x0007fff8ff197807 */ /* 0x000fe20000000000 */
[----:B------:R5:W-:Y:S01]  /*2310*/  LDGSTS.E [R189+0x4], desc[UR16][R108.64], !P4 ;  /* 0x000040006cbd7fae */ /* 0x000be2000e121850 */
[----:B------:R-:W-:Y:S01]  /*2320*/  ISETP.GE.U32.AND P0, PT, R5, 0x7fffffac, PT ;  /* 0x7fffffac0500780c */ /* 0x000fe20003f06070 */
[----:B------:R-:W-:Y:S01]  /*2330*/  VIADD R5, R24, 0xffffffc5 ;  /* 0xffffffc518057836 */ /* 0x000fe20000000000 */
[----:B------:R-:W-:Y:S01]  /*2340*/  SEL R28, RZ, 0x1, P2 ;  /* 0x00000001ff1c7807 */ /* 0x000fe20001000000 */
[----:B------:R-:W-:Y:S01]  /*2350*/  IMAD R224, R2, 0xe, RZ ;  /* 0x0000000e02e07824 */ /* 0x000fe200078e02ff */
[----:B------:R-:W-:Y:S01]  /*2360*/  SEL R31, RZ, 0x1fffe, P6 ;  /* 0x0001fffeff1f7807 */ /* 0x000fe20003000000 */
[----:B------:R5:W-:Y:S01]  /*2370*/  LDGSTS.E [R189+0x8004], desc[UR16][R110.64], !P4 ;  /* 0x080040006ebd7fae */ /* 0x000be2000e121850 */
[----:B------:R-:W-:Y:S01]  /*2380*/  ISETP.GE.U32.AND P2, PT, R26, 0x7fffffa5, PT ;  /* 0x7fffffa51a00780c */ /* 0x000fe20003f46070 */
[----:B------:R-:W-:Y:S01]  /*2390*/  IMAD R231, R2, 0xf, RZ ;  /* 0x0000000f02e77824 */ /* 0x000fe200078e02ff */
[----:B------:R-:W-:Y:S01]  /*23a0*/  ISETP.GE.U32.AND P6, PT, R5, 0x7fffffa6, PT ;  /* 0x7fffffa60500780c */ /* 0x000fe20003fc6070 */
[----:B------:R-:W-:Y:S01]  /*23b0*/  VIADD R5, R24, 0xffffffc1 ;  /* 0xffffffc118057836 */ /* 0x000fe20000000000 */
[----:B------:R-:W-:Y:S01]  /*23c0*/  SEL R26, RZ, 0x4, P5 ;  /* 0x00000004ff1a7807 */ /* 0x000fe20002800000 */
[----:B------:R-:W-:Y:S01]  /*23d0*/  IMAD.SHL.U32 R230, R2, 0x10, RZ ;  /* 0x0000001002e67824 */ /* 0x000fe200078e00ff */
[----:B------:R-:W-:Y:S01]  /*23e0*/  ISETP.GE.U32.AND P5, PT, R29, 0x7fffffa7, PT ;  /* 0x7fffffa71d00780c */ /* 0x000fe20003fa6070 */
[----:B------:R-:W-:Y:S01]  /*23f0*/  VIADD R188, R120, UR12 ;  /* 0x0000000c78bc7c36 */ /* 0x000fe20008000000 */
[----:B------:R-:W-:Y:S01]  /*2400*/  SEL R29, RZ, 0x7fff8, P0 ;  /* 0x0007fff8ff1d7807 */ /* 0x000fe20000000000 */
[----:B------:R-:W-:Y:S01]  /*2410*/  IMAD.WIDE R120, R230, 0x4, R182 ;  /* 0x00000004e6787825 */ /* 0x000fe200078e02b6 */
[----:B------:R-:W-:-:S02]  /*2420*/  ISETP.GE.U32.AND P0, PT, R30, 0x7fffffa8, PT ;  /* 0x7fffffa81e00780c */ /* 0x000fc40003f06070 */
[----:B------:R-:W-:Y:S01]  /*2430*/  SEL R32, RZ, 0x1, P2 ;  /* 0x00000001ff207807 */ /* 0x000fe20001000000 */
[C---:B------:R-:W-:Y:S01]  /*2440*/  VIADD R30, R24.reuse, 0xffffffc2 ;  /* 0xffffffc2181e7836 */ /* 0x040fe20000000000 */
[----:B------:R-:W-:Y:S01]  /*2450*/  ISETP.GE.U32.AND P2, PT, R5, 0x7fffffa2, PT ;  /* 0x7fffffa20500780c */ /* 0x000fe20003f46070 */
[----:B------:R-:W-:Y:S01]  /*2460*/  VIADD R5, R24, 0xffffffc3 ;  /* 0xffffffc318057836 */ /* 0x000fe20000000000 */
[----:B------:R-:W-:Y:S01]  /*2470*/  SEL R35, RZ, 0x1fffe, P6 ;  /* 0x0001fffeff237807 */ /* 0x000fe20003000000 */
[----:B------:R-:W-:Y:S01]  /*2480*/  IMAD.WIDE R122, R230, 0x4, R58 ;  /* 0x00000004e67a7825 */ /* 0x000fe200078e023a */
[----:B------:R-:W-:Y:S02]  /*2490*/  ISETP.GE.U32.AND P6, PT, R30, 0x7fffffa3, PT ;  /* 0x7fffffa31e00780c */ /* 0x000fe40003fc6070 */
[----:B------:R-:W-:Y:S01]  /*24a0*/  SEL R30, RZ, 0x4, P5 ;  /* 0x00000004ff1e7807 */ /* 0x000fe20002800000 */
[----:B------:R-:W-:Y:S01]  /*24b0*/  IMAD.IADD R32, R32, 0x1, R35 ;  /* 0x0000000120207824 */ /* 0x000fe200078e0223 */
[----:B------:R-:W-:Y:S01]  /*24c0*/  ISETP.GE.U32.AND P5, PT, R5, 0x7fffffa4, PT ;  /* 0x7fffffa40500780c */ /* 0x000fe20003fa6070 */
[----:B------:R-:W-:Y:S01]  /*24d0*/  VIADD R5, R24, 0xffffffdd ;  /* 0xffffffdd18057836 */ /* 0x000fe20000000000 */
[----:B------:R-:W-:Y:S01]  /*24e0*/  SEL R36, RZ, 0x1fffe, P2 ;  /* 0x0001fffeff247807 */ /* 0x000fe20001000000 */
[----:B------:R-:W-:Y:S01]  /*24f0*/  IMAD R236, R2, 0x11, RZ ;  /* 0x0000001102ec7824 */ /* 0x000fe200078e02ff */
[----:B------:R-:W-:Y:S01]  /*2500*/  SEL R33, RZ, 0x7fff8, P0 ;  /* 0x0007fff8ff217807 */ /* 0x000fe20000000000 */
[----:B------:R-:W-:Y:S01]  /*2510*/  IMAD.IADD R28, R28, 0x1, R31 ;  /* 0x000000011c1c7824 */ /* 0x000fe200078e021f */
[----:B------:R-:W-:Y:S01]  /*2520*/  ISETP.GE.U32.AND P2, PT, R5, 0x7fffffbe, PT ;  /* 0x7fffffbe0500780c */ /* 0x000fe20003f46070 */
[----:B------:R-:W-:Y:S01]  /*2530*/  VIADD R5, R24, 0xffffffdf ;  /* 0xffffffdf18057836 */ /* 0x000fe20000000000 */
[----:B------:R-:W-:Y:S01]  /*2540*/  ISETP.GE.U32.AND P0, PT, R34, 0x7fffffbd, PT ;  /* 0x7fffffbd2200780c */ /* 0x000fe20003f06070 */
[----:B------:R-:W-:Y:S01]  /*2550*/  IMAD.WIDE R124, R236, 0x4, R182 ;  /* 0x00000004ec7c7825 */ /* 0x000fe200078e02b6 */
[----:B------:R-:W-:-:S02]  /*2560*/  SEL R34, RZ, 0x4, P6 ;  /* 0x00000004ff227807 */ /* 0x000fc40003000000 */
[----:B------:R-:W-:Y:S01]  /*2570*/  ISETP.GE.U32.AND P6, PT, R37, 0x7fffffbf, PT ;  /* 0x7fffffbf2500780c */ /* 0x000fe20003fc6070 */
[----:B------:R-:W-:Y:S01]  /*2580*/  IMAD.WIDE R126, R236, 0x4, R58 ;  /* 0x00000004ec7e7825 */ /* 0x000fe200078e023a */
[----:B------:R-:W-:Y:S02]  /*2590*/  SEL R37, RZ, 0x7fff8, P5 ;  /* 0x0007fff8ff257807 */ /* 0x000fe40002800000 */
[----:B------:R-:W-:Y:S01]  /*25a0*/  ISETP.GE.U32.AND P5, PT, R5, 0x7fffffc0, PT ;  /* 0x7fffffc00500780c */ /* 0x000fe20003fa6070 */
[----:B------:R-:W-:Y:S01]  /*25b0*/  VIADD R5, R24, 0xffffffd9 ;  /* 0xffffffd918057836 */ /* 0x000fe20000000000 */
[----:B------:R-:W-:Y:S01]  /*25c0*/  SEL R41, RZ, 0x1fffe, P2 ;  /* 0x0001fffeff297807 */ /* 0x000fe20001000000 */
[C---:B------:R-:W-:Y:S01]  /*25d0*/  IMAD R237, R2.reuse, 0x12, RZ ;  /* 0x0000001202ed7824 */ /* 0x040fe200078e02ff */
[----:B------:R-:W-:Y:S01]  /*25e0*/  SEL R40, RZ, 0x1, P0 ;  /* 0x00000001ff287807 */ /* 0x000fe20000000000 */
[----:B------:R-:W-:Y:S01]  /*25f0*/  IMAD R222, R2, 0x13, RZ ;  /* 0x0000001302de7824 */ /* 0x000fe200078e02ff */
        /* <DEDUP_REMOVED lines=11> */
[----:B------:R-:W-:Y:S01]  /*26b0*/  IMAD.WIDE R132, R222, 0x4, R182 ;  /* 0x00000004de847825 */ /* 0x000fe200078e02b6 */
[----:B------:R-:W-:Y:S02]  /*26c0*/  SEL R44, RZ, 0x1, P0 ;  /* 0x00000001ff2c7807 */ /* 0x000fe40000000000 */
[----:B------:R-:W-:Y:S01]  /*26d0*/  ISETP.GE.U32.AND P2, PT, R5, 0x7fffffb6, PT ;  /* 0x7fffffb60500780c */ /* 0x000fe20003f46070 */
[----:B------:R-:W-:Y:S01]  /*26e0*/  VIADD R5, R24, 0xffffffd7 ;  /* 0xffffffd718057836 */ /* 0x000fe20000000000 */
[----:B------:R-:W-:Y:S01]  /*26f0*/  ISETP.GE.U32.AND P0, PT, R42, 0x7fffffb5, PT ;  /* 0x7fffffb52a00780c */ /* 0x000fe20003f06070 */
[----:B------:R-:W-:Y:S01]  /*2700*/  IMAD.WIDE R134, R222, 0x4, R58 ;  /* 0x00000004de867825 */ /* 0x000fe200078e023a */
[----:B------:R-:W-:-:S02]  /*2710*/  SEL R42, RZ, 0x4, P6 ;  /* 0x00000004ff2a7807 */ /* 0x000fc40003000000 */
[----:B------:R-:W-:Y:S01]  /*2720*/  ISETP.GE.U32.AND P6, PT, R43, 0x7fffffb7, PT ;  /* 0x7fffffb72b00780c */ /* 0x000fe20003fc6070 */
[C---:B------:R-:W-:Y:S01]  /*2730*/  IMAD R229, R2.reuse, 0x14, RZ ;  /* 0x0000001402e57824 */ /* 0x040fe200078e02ff */
[----:B------:R-:W-:Y:S01]  /*2740*/  SEL R43, RZ, 0x7fff8, P5 ;  /* 0x0007fff8ff2b7807 */ /* 0x000fe20002800000 */
[----:B------:R-:W-:Y:S01]  /*2750*/  IMAD R234, R2, 0x15, RZ ;  /* 0x0000001502ea7824 */ /* 0x000fe200078e02ff */
[----:B------:R-:W-:Y:S01]  /*2760*/  ISETP.GE.U32.AND P5, PT, R5, 0x7fffffb8, PT ;  /* 0x7fffffb80500780c */ /* 0x000fe20003fa6070 */
[----:B------:R-:W-:Y:S01]  /*2770*/  VIADD R5, R24, 0xffffffd1 ;  /* 0xffffffd118057836 */ /* 0x000fe20000000000 */
[----:B------:R-:W-:Y:S01]  /*2780*/  SEL R48, RZ, 0x1, P0 ;  /* 0x00000001ff307807 */ /* 0x000fe20000000000 */
[C---:B------:R-:W-:Y:S01]  /*2790*/  IMAD.WIDE R136, R229.reuse, 0x4, R182 ;  /* 0x00000004e5887825 */ /* 0x040fe200078e02b6 */
[----:B------:R-:W-:Y:S02]  /*27a0*/  SEL R49, RZ, 0x1fffe, P2 ;  /* 0x0001fffeff317807 */ /* 0x000fe40001000000 */
[----:B------:R-:W-:Y:S01]  /*27b0*/  ISETP.GE.U32.AND P0, PT, R46, 0x7fffffb1, PT ;  /* 0x7fffffb12e00780c */ /* 0x000fe20003f06070 */
[----:B------:R-:W-:Y:S01]  /*27c0*/  IMAD.WIDE R138, R229, 0x4, R58 ;  /* 0x00000004e58a7825 */ /* 0x000fe200078e023a */
[----:B------:R-:W-:-:S02]  /*27d0*/  ISETP.GE.U32.AND P2, PT, R5, 0x7fffffb2, PT ;  /* 0x7fffffb20500780c */ /* 0x000fc40003f46070 */
[----:B------:R-:W-:Y:S01]  /*27e0*/  SEL R46, RZ, 0x4, P6 ;  /* 0x00000004ff2e7807 */ /* 0x000fe20003000000 */
[----:B------:R-:W-:Y:S01]  /*27f0*/  VIADD R5, R24, 0xffffffe0 ;  /* 0xffffffe018057836 */ /* 0x000fe20000000000 */
[----:B------:R-:W-:Y:S01]  /*2800*/  ISETP.GE.U32.AND P6, PT, R47, 0x7fffffb3, PT ;  /* 0x7fffffb32f00780c */ /* 0x000fe20003fc6070 */
[----:B------:R-:W-:Y:S01]  /*2810*/  IMAD.IADD R48, R48, 0x1, R49 ;  /* 0x0000000130307824 */ /* 0x000fe200078e0231 */
[----:B------:R-:W-:Y:S01]  /*2820*/  SEL R47, RZ, 0x7fff8, P5 ;  /* 0x0007fff8ff2f7807 */ /* 0x000fe20002800000 */
[----:B------:R-:W-:Y:S01]  /*2830*/  IMAD.WIDE R140, R234, 0x4, R182 ;  /* 0x00000004ea8c7825 */ /* 0x000fe200078e02b6 */
[----:B------:R-:W-:Y:S02]  /*2840*/  ISETP.GE.U32.AND P5, PT, R50, 0x7fffffb4, PT ;  /* 0x7fffffb43200780c */ /* 0x000fe40003fa6070 */
[----:B------:R-:W-:Y:S01]  /*2850*/  SEL R50, RZ, 0x1, P0 ;  /* 0x00000001ff327807 */ /* 0x000fe20000000000 */
[----:B------:R-:W-:Y:S01]  /*2860*/  IMAD.WIDE R142, R234, 0x4, R58 ;  /* 0x00000004ea8e7825 */ /* 0x000fe200078e023a */
[----:B------:R-:W-:-:S02]  /*2870*/  ISETP.GE.U32.AND P0, PT, R5, 0x7fffffc1, PT ;  /* 0x7fffffc10500780c */ /* 0x000fc40003f06070 */
[----:B------:R-:W-:Y:S01]  /*2880*/  SEL R51, RZ, 0x1fffe, P2 ;  /* 0x0001fffeff337807 */ /* 0x000fe20001000000 */
[----:B------:R-:W-:Y:S01]  /*2890*/  IMAD.IADD R44, R44, 0x1, R45 ;  /* 0x000000012c2c7824 */ /* 0x000fe200078e022d */
[----:B------:R-:W-:Y:S01]  /*28a0*/  ISETP.GE.AND P2, PT, R176, R5, PT ;  /* 0x00000005b000720c */ /* 0x000fe20003f46270 */
[----:B------:R-:W-:Y:S01]  /*28b0*/  IMAD.IADD R40, R40, 0x1, R41 ;  /* 0x0000000128287824 */ /* 0x000fe200078e0229 */
[----:B------:R-:W-:Y:S01]  /*28c0*/  SEL R5, RZ, 0x1, P0 ;  /* 0x00000001ff057807 */ /* 0x000fe20000000000 */
[----:B------:R-:W-:Y:S01]  /*28d0*/  IMAD.IADD R50, R50, 0x1, R51 ;  /* 0x0000000132327824 */ /* 0x000fe200078e0233 */
[----:B------:R-:W-:Y:S01]  /*28e0*/  LOP3.LUT R14, R14, 0x3, RZ, 0xc0, !PT ;  /* 0x000000030e0e7812 */ /* 0x000fe200078ec0ff */
[----:B------:R-:W-:Y:S01]  /*28f0*/  IMAD R252, R2, 0x1b, RZ ;  /* 0x0000001b02fc7824 */ /* 0x000fe200078e02ff */
[----:B------:R-:W-:Y:S01]  /*2900*/  SEL R24, RZ, 0x4, P6 ;  /* 0x00000004ff187807 */ /* 0x000fe20003000000 */
[----:B------:R-:W-:Y:S01]  /*2910*/  IMAD.IADD R118, R5, 0x1, R118 ;  /* 0x0000000105767824 */ /* 0x000fe200078e0276 */
[----:B------:R-:W-:Y:S01]  /*2920*/  IADD3 R6, R14, R25, R6 ;  /* 0x000000190e067210 */ /* 0x000fe20007ffe006 */
[----:B------:R-:W-:Y:S01]  /*2930*/  IMAD.SHL.U32 R25, R55, 0x100, RZ ;  /* 0x0000010037197824 */ /* 0x000fe200078e00ff */
[----:B------:R-:W-:Y:S01]  /*2940*/  ISETP.GE.U32.AND P6, PT, R245, 0x7fffffa1, PT ;  /* 0x7fffffa1f500780c */ /* 0x000fe20003fc6070 */
[----:B------:R-:W-:Y:S01]  /*2950*/  IMAD.WIDE R164, R252, 0x4, R182 ;  /* 0x00000004fca47825 */ /* 0x000fe200078e02b6 */
[----:B------:R-:W-:-:S02]  /*2960*/  LOP3.LUT R118, R118, 0x3, RZ, 0xc0, !PT ;  /* 0x0000000376767812 */ /* 0x000fc400078ec0ff */
[----:B------:R-:W-:Y:S01]  /*2970*/  LOP3.LUT R25, R25, 0xf00, RZ, 0xe2, !PT ;  /* 0x00000f0019197812 */ /* 0x000fe200078ee2ff */
[----:B------:R-:W-:Y:S01]  /*2980*/  IMAD.WIDE R166, R252, 0x4, R58 ;  /* 0x00000004fca67825 */ /* 0x000fe200078e023a */
[----:B------:R-:W-:Y:S02]  /*2990*/  IADD3 R115, R118, R116, R115 ;  /* 0x0000007476737210 */ /* 0x000fe40007ffe073 */
[----:B------:R-:W-:Y:S01]  /*29a0*/  SEL R5, RZ, 0x1, P6 ;  /* 0x00000001ff057807 */ /* 0x000fe20003000000 */
[----:B------:R-:W-:Y:S01]  /*29b0*/  IMAD R25, R52, 0x1000, R25 ;  /* 0x0000100034197824 */ /* 0x000fe200078e0219 */
[----:B------:R-:W-:Y:S01]  /*29c0*/  LOP3.LUT R115, R115, 0xf, RZ, 0xc0, !PT ;  /* 0x0000000f73737812 */ /* 0x000fe200078ec0ff */
[----:B------:R-:W-:Y:S01]  /*29d0*/  IMAD.WIDE R116, R231, 0x4, R182 ;  /* 0x00000004e7747825 */ /* 0x000fe200078e02b6 */
[----:B------:R-:W-:Y:S02]  /*29e0*/  ISETP.NE.U32.AND P4, PT, R8, RZ, PT ;  /* 0x000000ff0800720c */ /* 0x000fe40003f85070 */
[----:B------:R-:W-:Y:S01]  /*29f0*/  LOP3.LUT R32, R32, 0x3, RZ, 0xc0, !PT ;  /* 0x0000000320207812 */ /* 0x000fe200078ec0ff */
[----:B------:R-:W-:Y:S01]  /*2a00*/  IMAD R112, R112, 0x10, R115 ;  /* 0x0000001070707824 */ /* 0x000fe200078e0273 */
[----:B------:R-:W-:Y:S01]  /*2a10*/  LOP3.LUT R50, R50, 0x3, RZ, 0xc0, !PT ;  /* 0x0000000332327812 */ /* 0x000fe200078ec0ff */
[----:B------:R-:W-:Y:S01]  /*2a20*/  IMAD.IADD R5, R5, 0x1, R36 ;  /* 0x0000000105057824 */ /* 0x000fe200078e0224 */
[----:B------:R-:W-:Y:S01]  /*2a30*/  IADD3 R30, R32, R33, R30 ;  /* 0x00000021201e7210 */ /* 0x000fe20007ffe01e */
[----:B------:R-:W-:Y:S01]  /*2a40*/  IMAD.WIDE R114, R224, 0x4, R58 ;  /* 0x00000004e0727825 */ /* 0x000fe200078e023a */
[----:B------:R-:W-:-:S02]  /*2a50*/  LOP3.LUT R112, R112, 0xff, RZ, 0xc0, !PT ;  /* 0x000000ff70707812 */ /* 0x000fc400078ec0ff */
[----:B------:R-:W-:Y:S01]  /*2a60*/  LOP3.LUT R5, R5, 0x3, RZ, 0xc0, !PT ;  /* 0x0000000305057812 */ /* 0x000fe200078ec0ff */
[----:B------:R-:W-:Y:S01]  /*2a70*/  IMAD.WIDE R118, R231, 0x4, R58 ;  /* 0x00000004e7767825 */ /* 0x000fe200078e023a */
[----:B------:R-:W-:Y:S02]  /*2a80*/  LOP3.LUT R48, R48, 0x3, RZ, 0xc0, !PT ;  /* 0x0000000330307812 */ /* 0x000fe400078ec0ff */
[----:B------:R-:W-:Y:S01]  /*2a90*/  IADD3 R5, R5, R37, R34 ;  /* 0x0000002505057210 */ /* 0x000fe20007ffe022 */
[----:B------:R-:W-:Y:S01]  /*2aa0*/  IMAD.IADD R112, R25, 0x1, R112 ;  /* 0x0000000119707824 */ /* 0x000fe200078e0270 */
[----:B------:R-:W-:Y:S01]  /*2ab0*/  SEL R25, RZ, 0x7fff8, P5 ;  /* 0x0007fff8ff197807 */ /* 0x000fe20002800000 */
[C---:B------:R-:W-:Y:S01]  /*2ac0*/  IMAD R251, R2.reuse, 0x1c, RZ ;  /* 0x0000001c02fb7824 */ /* 0x040fe200078e02ff */
[----:B------:R-:W-:Y:S01]  /*2ad0*/  LOP3.LUT R5, R5, 0xf, RZ, 0xc0, !PT ;  /* 0x0000000f05057812 */ /* 0x000fe200078ec0ff */
[----:B------:R-:W-:Y:S01]  /*2ae0*/  IMAD R250, R2, 0x1d, RZ ;  /* 0x0000001d02fa7824 */ /* 0x000fe200078e02ff */
[----:B------:R-:W-:Y:S01]  /*2af0*/  LOP3.LUT R14, R112, 0xffff, RZ, 0xc0, !PT ;  /* 0x0000ffff700e7812 */ /* 0x000fe200078ec0ff */
[----:B------:R-:W-:Y:S01]  /*2b00*/  IMAD.WIDE R112, R224, 0x4, R182 ;  /* 0x00000004e0707825 */ /* 0x000fe200078e02b6 */
[----:B------:R-:W-:-:S02]  /*2b10*/  IADD3 R24, R50, R25, R24 ;  /* 0x0000001932187210 */ /* 0x000fc40007ffe018 */
[--C-:B------:R-:W-:Y:S01]  /*2b20*/  SHF.R.U32.HI R8, RZ, 0xf, R14.reuse ;  /* 0x0000000fff087819 */ /* 0x100fe2000001160e */
[----:B------:R-:W-:Y:S01]  /*2b30*/  IMAD R30, R30, 0x10, R5 ;  /* 0x000000101e1e7824 */ /* 0x000fe200078e0205 */
[----:B------:R-:W-:Y:S01]  /*2b40*/  LDGSTS.E [R189+0x8], desc[UR16][R112.64], !P1 ;  /* 0x0000800070bd7fae */ /* 0x000fe2000c921850 */
[----:B------:R-:W-:Y:S01]  /*2b50*/  SHF.R.U32.HI R5, RZ, 0xd, R14 ;  /* 0x0000000dff057819 */ /* 0x000fe2000001160e */
[C---:B------:R-:W-:Y:S01]  /*2b60*/  IMAD.WIDE R168, R251.reuse, 0x4, R182 ;  /* 0x00000004fba87825 */ /* 0x040fe200078e02b6 */
[----:B------:R-:W-:Y:S01]  /*2b70*/  IADD3 R46, R48, R47, R46 ;  /* 0x0000002f302e7210 */ /* 0x000fe20007ffe02e */
[----:B------:R-:W-:Y:S01]  /*2b80*/  LDGSTS.E [R189+0x8008], desc[UR16][R114.64], !P1 ;  /* 0x0800800072bd7fae */ /* 0x000fe2000c921850 */
[----:B------:R-:W-:Y:S01]  /*2b90*/  LOP3.LUT P1, RZ, R8, 0x1, RZ, 0xc0, !PT ;  /* 0x0000000108ff7812 */ /* 0x000fe2000782c0ff */
[----:B------:R-:W-:Y:S01]  /*2ba0*/  IMAD.WIDE R170, R251, 0x4, R58 ;  /* 0x00000004fbaa7825 */ /* 0x000fe200078e023a */
[----:B------:R-:W-:Y:S01]  /*2bb0*/  SHF.R.U32.HI R8, RZ, 0xe, R14 ;  /* 0x0000000eff087819 */ /* 0x000fe2000001160e */
[----:B------:R-:W-:Y:S01]  /*2bc0*/  LDGSTS.E [R189+0xc], desc[UR16][R116.64], !P3 ;  /* 0x0000c00074bd7fae */ /* 0x000fe2000d921850 */
[----:B------:R-:W-:Y:S01]  /*2bd0*/  LOP3.LUT R28, R28, 0x3, RZ, 0xc0, !PT ;  /* 0x000000031c1c7812 */ /* 0x000fe200078ec0ff */
[----:B------:R-:W-:Y:S01]  /*2be0*/  IMAD.WIDE R172, R250, 0x4, R182 ;  /* 0x00000004faac7825 */ /* 0x000fe200078e02b6 */
[----:B------:R-:W-:Y:S01]  /*2bf0*/  LOP3.LUT R25, R16, 0x50, RZ, 0x3c, !PT ;  /* 0x0000005010197812 */ /* 0x000fe200078e3cff */
[----:B------:R-:W-:Y:S01]  /*2c00*/  LDGSTS.E [R189+0x800c], desc[UR16][R118.64], !P3 ;  /* 0x0800c00076bd7fae */ /* 0x000fe2000d921850 */
[----:B------:R-:W-:Y:S01]  /*2c10*/  LOP3.LUT P3, RZ, R8, 0x1, RZ, 0xc0, !PT ;  /* 0x0000000108ff7812 */ /* 0x000fe2000786c0ff */
[----:B------:R-:W-:Y:S01]  /*2c20*/  IMAD.WIDE R174, R250, 0x4, R58 ;  /* 0x00000004faae7825 */ /* 0x000fe200078e023a */
[----:B------:R-:W-:-:S02]  /*2c30*/  SHF.R.U32.HI R8, RZ, 0xc, R14 ;  /* 0x0000000cff087819 */ /* 0x000fc4000001160e */
[----:B------:R-:W-:Y:S01]  /*2c40*/  IADD3 R26, R28, R29, R26 ;  /* 0x0000001d1c1a7210 */ /* 0x000fe20007ffe01a */
[----:B------:R-:W-:Y:S01]  /*2c50*/  LDGSTS.E [R188], desc[UR16][R120.64], P1 ;  /* 0x0000000078bc7fae */ /* 0x000fe20008921850 */
[----:B------:R-:W-:Y:S01]  /*2c60*/  VIADD R187, R25, UR12 ;  /* 0x0000000c19bb7c36 */ /* 0x000fe20008000000 */
[----:B------:R-:W-:Y:S01]  /*2c70*/  LOP3.LUT R44, R44, 0x3, RZ, 0xc0, !PT ;  /* 0x000000032c2c7812 */ /* 0x000fe200078ec0ff */
[----:B------:R-:W-:Y:S01]  /*2c80*/  IMAD R249, R2, 0x1e, RZ ;  /* 0x0000001e02f97824 */ /* 0x000fe200078e02ff */
[----:B------:R-:W-:Y:S01]  /*2c90*/  LDGSTS.E [R188+0x8000], desc[UR16][R122.64], P1 ;  /* 0x080000007abc7fae */ /* 0x000fe20008921850 */
[----:B------:R-:W-:Y:S01]  /*2ca0*/  LOP3.LUT P1, RZ, R5, 0x1, RZ, 0xc0, !PT ;  /* 0x0000000105ff7812 */ /* 0x000fe2000782c0ff */
[----:B------:R-:W-:Y:S01]  /*2cb0*/  IMAD.SHL.U32 R26, R26, 0x100, RZ ;  /* 0x000001001a1a7824 */ /* 0x000fe200078e00ff */
[----:B------:R-:W-:Y:S01]  /*2cc0*/  LOP3.LUT R5, R24, 0xf, RZ, 0xc0, !PT ;  /* 0x0000000f18057812 */ /* 0x000fe200078ec0ff */
[----:B------:R-:W-:Y:S01]  /*2cd0*/  LDGSTS.E [R188+0x4], desc[UR16][R124.64], P3 ;  /* 0x000040007cbc7fae */ /* 0x000fe20009921850 */
[----:B------:R-:W-:Y:S01]  /*2ce0*/  IMAD R24, R2, 0x18, RZ ;  /* 0x0000001802187824 */ /* 0x000fe200078e02ff */
[----:B------:R-:W-:Y:S01]  /*2cf0*/  IADD3 R42, R44, R43, R42 ;  /* 0x0000002b2c2a7210 */ /* 0x000fe20007ffe02a */
[----:B------:R-:W-:Y:S01]  /*2d00*/  IMAD R248, R2, 0x1f, RZ ;  /* 0x0000001f02f87824 */ /* 0x000fe200078e02ff */
[----:B------:R-:W-:Y:S01]  /*2d10*/  LDGSTS.E [R188+0x8004], desc[UR16][R126.64], P3 ;  /* 0x080040007ebc7fae */ /* 0x000fe20009921850 */
[----:B------:R-:W-:Y:S01]  /*2d20*/  LOP3.LUT P3, RZ, R8, 0x1, RZ, 0xc0, !PT ;  /* 0x0000000108ff7812 */ /* 0x000fe2000786c0ff */
[----:B------:R-:W-:Y:S01]  /*2d30*/  IMAD R46, R46, 0x10, R5 ;  /* 0x000000102e2e7824 */ /* 0x000fe200078e0205 */
[----:B------:R-:W-:Y:S01]  /*2d40*/  SHF.R.U32.HI R5, RZ, 0xb, R14 ;  /* 0x0000000bff057819 */ /* 0x000fe2000001160e */
[----:B------:R-:W-:Y:S01]  /*2d50*/  IMAD R8, R2, 0x16, RZ ;  /* 0x0000001602087824 */ /* 0x000fe200078e02ff */
[----:B------:R-:W-:Y:S01]  /*2d60*/  LOP3.LUT R40, R40, 0x3, RZ, 0xc0, !PT ;  /* 0x0000000328287812 */ /* 0x000fe200078ec0ff */
[----:B------:R-:W-:Y:S01]  /*2d70*/  LDGSTS.E [R188+0x8], desc[UR16][R128.64], P1 ;  /* 0x0000800080bc7fae */ /* 0x000fe20008921850 */
[----:B------:R-:W-:Y:S01]  /*2d80*/  IMAD.WIDE R152, R24, 0x4, R182 ;  /* 0x0000000418987825 */ /* 0x000fe200078e02b6 */
[----:B------:R-:W-:-:S02]  /*2d90*/  LOP3.LUT R30, R30, 0xff, RZ, 0xc0, !PT ;  /* 0x000000ff1e1e7812 */ /* 0x000fc400078ec0ff */
[----:B------:R-:W-:Y:S01]  /*2da0*/  LDGSTS.E [R188+0x8008], desc[UR16][R130.64], P1 ;  /* 0x0800800082bc7fae */ /* 0x000fe20008921850 */
[----:B------:R-:W-:Y:S01]  /*2db0*/  LOP3.LUT P1, RZ, R5, 0x1, RZ, 0xc0, !PT ;  /* 0x0000000105ff7812 */ /* 0x000fe2000782c0ff */
[----:B------:R-:W-:Y:S01]  /*2dc0*/  IMAD.WIDE R144, R8, 0x4, R182 ;  /* 0x0000000408907825 */ /* 0x000fe200078e02b6 */
[----:B------:R-:W-:Y:S01]  /*2dd0*/  SHF.R.U32.HI R5, RZ, 0xa, R14 ;  /* 0x0000000aff057819 */ /* 0x000fe2000001160e */
[----:B------:R-:W-:Y:S01]  /*2de0*/  LDGSTS.E [R188+0xc], desc[UR16][R132.64], P3 ;  /* 0x0000c00084bc7fae */ /* 0x000fe20009921850 */
[----:B------:R-:W-:Y:S01]  /*2df0*/  IADD3 R38, R40, R39, R38 ;  /* 0x0000002728267210 */ /* 0x000fe20007ffe026 */
[--C-:B------:R-:W-:Y:S01]  /*2e00*/  IMAD.WIDE R146, R8, 0x4, R58.reuse ;  /* 0x0000000408927825 */ /* 0x100fe200078e023a */
[----:B------:R-:W-:Y:S01]  /*2e10*/  LOP3.LUT R46, R46, 0xff, RZ, 0xc0, !PT ;  /* 0x000000ff2e2e7812 */ /* 0x000fe200078ec0ff */
[----:B------:R-:W-:Y:S01]  /*2e20*/  LDGSTS.E [R188+0x800c], desc[UR16][R134.64], P3 ;  /* 0x0800c00086bc7fae */ /* 0x000fe20009921850 */
[----:B------:R-:W-:Y:S01]  /*2e30*/  LOP3.LUT P3, RZ, R5, 0x1, RZ, 0xc0, !PT ;  /* 0x0000000105ff7812 */ /* 0x000fe2000786c0ff */
[----:B------:R-:W-:Y:S01]  /*2e40*/  IMAD.WIDE R154, R24, 0x4, R58 ;  /* 0x00000004189a7825 */ /* 0x000fe200078e023a */
[----:B------:R-:W-:Y:S01]  /*2e50*/  LOP3.LUT R5, R26, 0xf00, RZ, 0xe2, !PT ;  /* 0x00000f001a057812 */ /* 0x000fe200078ee2ff */
[----:B------:R1:W-:Y:S01]  /*2e60*/  STL [R1+0x110], R8 ;  /* 0x0001100801007387 */ /* 0x0003e20000100800 */
[----:B------:R-:W-:Y:S01]  /*2e70*/  SEL R27, RZ, 0x4, P2 ;  /* 0x00000004ff1b7807 */ /* 0x000fe20001000000 */
[----:B------:R-:W-:Y:S01]  /*2e80*/  IMAD.SHL.U32 R25, R42, 0x100, RZ ;  /* 0x000001002a197824 */ /* 0x000fe200078e00ff */
[----:B------:R-:W-:Y:S01]  /*2e90*/  ISETP.GT.AND P2, PT, R0, 0x3f, PT ;  /* 0x0000003f0000780c */ /* 0x000fe20003f44270 */
[----:B------:R-:W-:Y:S01]  /*2ea0*/  IMAD R5, R6, 0x1000, R5 ;  /* 0x0000100006057824 */ /* 0x000fe200078e0205 */
[----:B------:R-:W-:Y:S01]  /*2eb0*/  SHF.R.U32.HI R6, RZ, 0x9, R14 ;  /* 0x00000009ff067819 */ /* 0x000fe2000001160e */
[----:B------:R-:W-:Y:S01]  /*2ec0*/  LDGSTS.E [R187], desc[UR16][R136.64], P1 ;  /* 0x0000000088bb7fae */ /* 0x000fe20008921850 */
[----:B------:R-:W-:Y:S01]  /*2ed0*/  LOP3.LUT R25, R25, 0xf00, RZ, 0xe2, !PT ;  /* 0x00000f0019197812 */ /* 0x000fe200078ee2ff */
[----:B------:R-:W-:Y:S01]  /*2ee0*/  IMAD.IADD R5, R5, 0x1, R30 ;  /* 0x0000000105057824 */ /* 0x000fe200078e021e */
[----:B------:R-:W-:Y:S01]  /*2ef0*/  SEL R27, R27, RZ, P2 ;  /* 0x000000ff1b1b7207 */ /* 0x000fe20001000000 */
[----:B------:R-:W-:Y:S01]  /*2f00*/  LDGSTS.E [R187+0x8000], desc[UR16][R138.64], P1 ;  /* 0x080000008abb7fae */ /* 0x000fe20008921850 */
[----:B------:R-:W-:Y:S01]  /*2f10*/  LOP3.LUT P1, RZ, R6, 0x1, RZ, 0xc0, !PT ;  /* 0x0000000106ff7812 */ /* 0x000fe2000782c0ff */
[----:B-1----:R-:W-:Y:S01]  /*2f20*/  IMAD R8, R2, 0x17, RZ ;  /* 0x0000001702087824 */ /* 0x002fe200078e02ff */
[----:B------:R-:W-:Y:S01]  /*2f30*/  SHF.R.U32.HI R6, RZ, 0x8, R14 ;  /* 0x00000008ff067819 */ /* 0x000fe2000001160e */
[----:B------:R-:W-:Y:S01]  /*2f40*/  LDGSTS.E [R187+0x4], desc[UR16][R140.64], P3 ;  /* 0x000040008cbb7fae */ /* 0x000fe20009921850 */
[----:B------:R-:W-:Y:S01]  /*2f50*/  IMAD R25, R38, 0x1000, R25 ;  /* 0x0000100026197824 */ /* 0x000fe200078e0219 */
[----:B------:R-:W-:Y:S01]  /*2f60*/  ISETP.NE.U32.AND P2, PT, R27, RZ, PT ;  /* 0x000000ff1b00720c */ /* 0x000fe20003f45070 */
[----:B------:R-:W-:Y:S01]  /*2f70*/  IMAD.WIDE R148, R8, 0x4, R182 ;  /* 0x0000000408947825 */ /* 0x000fe200078e02b6 */
[----:B------:R-:W-:Y:S01]  /*2f80*/  LDGSTS.E [R187+0x8004], desc[UR16][R142.64], P3 ;  /* 0x080040008ebb7fae */ /* 0x000fe20009921850 */
[----:B------:R-:W-:-:S02]  /*2f90*/  LOP3.LUT P3, RZ, R6, 0x1, RZ, 0xc0, !PT ;  /* 0x0000000106ff7812 */ /* 0x000fc4000786c0ff */
[----:B------:R-:W-:Y:S01]  /*2fa0*/  SHF.R.U32.HI R6, RZ, 0x7, R14 ;  /* 0x00000007ff067819 */ /* 0x000fe2000001160e */
[----:B------:R-:W-:Y:S01]  /*2fb0*/  IMAD.WIDE R150, R8, 0x4, R58 ;  /* 0x0000000408967825 */ /* 0x000fe200078e023a */
[----:B------:R1:W-:Y:S03]  /*2fc0*/  STL [R1+0x10c], R8 ;  /* 0x00010c0801007387 */ /* 0x0003e60000100800 */
[----:B------:R-:W-:Y:S01]  /*2fd0*/  IMAD.IADD R46, R25, 0x1, R46 ;  /* 0x00000001192e7824 */ /* 0x000fe200078e022e */
[----:B------:R-:W-:Y:S01]  /*2fe0*/  LDGSTS.E [R187+0x8], desc[UR16][R144.64], P1 ;  /* 0x0000800090bb7fae */ /* 0x000fe20008921850 */
[----:B------:R-:W-:-:S03]  /*2ff0*/  IMAD.WIDE R178, R249, 0x4, R58 ;  /* 0x00000004f9b27825 */ /* 0x000fc600078e023a */
[----:B------:R-:W-:Y:S01]  /*3000*/  LDGSTS.E [R187+0x8008], desc[UR16][R146.64], P1 ;  /* 0x0800800092bb7fae */ /* 0x000fe20008921850 */
[----:B------:R-:W-:Y:S01]  /*3010*/  LOP3.LUT P1, RZ, R6, 0x1, RZ, 0xc0, !PT ;  /* 0x0000000106ff7812 */ /* 0x000fe2000782c0ff */
[----:B------:R-:W-:Y:S01]  /*3020*/  IMAD.WIDE R180, R248, 0x4, R182 ;  /* 0x00000004f8b47825 */ /* 0x000fe200078e02b6 */
[----:B------:R-:W-:Y:S01]  /*3030*/  SHF.R.U32.HI R6, RZ, 0x6, R14 ;  /* 0x00000006ff067819 */ /* 0x000fe2000001160e */
[----:B------:R-:W-:Y:S01]  /*3040*/  LDGSTS.E [R187+0xc], desc[UR16][R148.64], P3 ;  /* 0x0000c00094bb7fae */ /* 0x000fe20009921850 */
[----:B-1----:R-:W-:Y:S01]  /*3050*/  LOP3.LUT R8, R16, 0x60, RZ, 0x3c, !PT ;  /* 0x0000006010087812 */ /* 0x002fe200078e3cff */
[----:B------:R-:W-:Y:S01]  /*3060*/  IMAD R218, R218, UR8, RZ ;  /* 0x00000008dada7c24 */ /* 0x000fe2000f8e02ff */
[----:B------:R-:W-:Y:S01]  /*3070*/  PRMT R186, R5, 0x5410, R46 ;  /* 0x0000541005ba7816 */ /* 0x000fe2000000002e */
[----:B------:R-:W-:Y:S01]  /*3080*/  LDGSTS.E [R187+0x800c], desc[UR16][R150.64], P3 ;  /* 0x0800c00096bb7fae */ /* 0x000fe20009921850 */
[----:B------:R-:W-:Y:S01]  /*3090*/  LOP3.LUT P3, RZ, R6, 0x1, RZ, 0xc0, !PT ;  /* 0x0000000106ff7812 */ /* 0x000fe2000786c0ff */
[----:B------:R-:W-:Y:S01]  /*30a0*/  VIADD R8, R8, UR12 ;  /* 0x0000000c08087c36 */ /* 0x000fe20008000000 */
[--C-:B------:R-:W-:Y:S01]  /*30b0*/  SHF.R.U32.HI R6, RZ, 0x5, R14.reuse ;  /* 0x00000005ff067819 */ /* 0x100fe2000001160e */
[----:B------:R1:W-:Y:S01]  /*30c0*/  STL [R1+0x108], R24 ;  /* 0x0001081801007387 */ /* 0x0003e20000100800 */
[C---:B------:R-:W-:Y:S01]  /*30d0*/  SHF.R.U64 R5, R186.reuse, 0x1f, RZ ;  /* 0x0000001fba057819 */ /* 0x040fe200000012ff */
[----:B------:R-:W-:Y:S01]  /*30e0*/  IMAD R217, R217, UR8, RZ ;  /* 0x00000008d9d97c24 */ /* 0x000fe2000f8e02ff */
[----:B------:R-:W-:Y:S01]  /*30f0*/  SHF.R.U64 R29, R186, 0x1d, RZ ;  /* 0x0000001dba1d7819 */ /* 0x000fe200000012ff */
[----:B------:R-:W-:Y:S01]  /*3100*/  LDGSTS.E [R8], desc[UR16][R152.64], P1 ;  /* 0x0000000098087fae */ /* 0x000fe20008921850 */
[----:B------:R-:W-:Y:S01]  /*3110*/  IMAD R216, R216, UR8, RZ ;  /* 0x00000008d8d87c24 */ /* 0x000fe2000f8e02ff */
[----:B------:R-:W-:Y:S01]  /*3120*/  SHF.R.U64 R184, R186, 0x1c, RZ ;  /* 0x0000001cbab87819 */ /* 0x000fe200000012ff */
[----:B------:R-:W-:Y:S01]  /*3130*/  IMAD R23, R23, UR8, RZ ;  /* 0x0000000817177c24 */ /* 0x000fe2000f8e02ff */
[----:B------:R-:W-:Y:S01]  /*3140*/  LDGSTS.E [R8+0x8000], desc[UR16][R154.64], P1 ;  /* 0x080000009a087fae */ /* 0x000fe20008921850 */
[----:B------:R-:W-:Y:S01]  /*3150*/  LOP3.LUT P1, RZ, R6, 0x1, RZ, 0xc0, !PT ;  /* 0x0000000106ff7812 */ /* 0x000fe2000782c0ff */
[----:B-1----:R-:W-:Y:S01]  /*3160*/  IMAD R24, R2, 0x19, RZ ;  /* 0x0000001902187824 */ /* 0x002fe200078e02ff */
[----:B------:R-:W-:Y:S01]  /*3170*/  SHF.R.U32.HI R6, RZ, 0x4, R14 ;  /* 0x00000004ff067819 */ /* 0x000fe2000001160e */
[----:B------:R-:W-:Y:S01]  /*3180*/  IMAD R22, R22, UR8, RZ ;  /* 0x0000000816167c24 */ /* 0x000fe2000f8e02ff */
[----:B------:R-:W-:Y:S01]  /*3190*/  SHF.R.U64 R193, R186, 0x1b, RZ ;  /* 0x0000001bbac17819 */ /* 0x000fe200000012ff */
[C---:B------:R-:W-:Y:S01]  /*31a0*/  IMAD.WIDE R156, R24.reuse, 0x4, R182 ;  /* 0x00000004189c7825 */ /* 0x040fe200078e02b6 */
[----:B------:R1:W-:Y:S03]  /*31b0*/  STL [R1+0x104], R24 ;  /* 0x0001041801007387 */ /* 0x0003e60000100800 */
[----:B------:R-:W-:Y:S01]  /*31c0*/  IMAD.WIDE R158, R24, 0x4, R58 ;  /* 0x00000004189e7825 */ /* 0x000fe200078e023a */
[----:B------:R-:W-:Y:S03]  /*31d0*/  LDGSTS.E [R8+0x4], desc[UR16][R156.64], P3 ;  /* 0x000040009c087fae */ /* 0x000fe60009921850 */
[----:B------:R-:W-:Y:S01]  /*31e0*/  IMAD R21, R21, UR8, RZ ;  /* 0x0000000815157c24 */ /* 0x000fe2000f8e02ff */
[----:B------:R-:W-:Y:S01]  /*31f0*/  LDGSTS.E [R8+0x8004], desc[UR16][R158.64], P3 ;  /* 0x080040009e087fae */ /* 0x000fe20009921850 */
[----:B------:R-:W-:Y:S01]  /*3200*/  LOP3.LUT P3, RZ, R6, 0x1, RZ, 0xc0, !PT ;  /* 0x0000000106ff7812 */ /* 0x000fe2000786c0ff */
[----:B-1----:R-:W-:Y:S01]  /*3210*/  IMAD R24, R2, 0x1a, RZ ;  /* 0x0000001a02187824 */ /* 0x002fe200078e02ff */
[----:B------:R-:W-:Y:S01]  /*3220*/  SHF.R.U32.HI R6, RZ, 0x3, R14 ;  /* 0x00000003ff067819 */ /* 0x000fe2000001160e */
[----:B------:R-:W-:-:S02]  /*3230*/  IMAD R20, R20, UR8, RZ ;  /* 0x0000000814147c24 */ /* 0x000fc4000f8e02ff */
[C---:B------:R-:W-:Y:S01]  /*3240*/  IMAD.WIDE R160, R24.reuse, 0x4, R182 ;  /* 0x0000000418a07825 */ /* 0x040fe200078e02b6 */
[----:B------:R1:W-:Y:S03]  /*3250*/  STL [R1+0x100], R24 ;  /* 0x0001001801007387 */ /* 0x0003e60000100800 */
[----:B------:R-:W-:Y:S01]  /*3260*/  IMAD.WIDE R162, R24, 0x4, R58 ;  /* 0x0000000418a27825 */ /* 0x000fe200078e023a */
[----:B------:R-:W-:Y:S03]  /*3270*/  LDGSTS.E [R8+0x8], desc[UR16][R160.64], P1 ;  /* 0x00008000a0087fae */ /* 0x000fe60008921850 */
[----:B------:R-:W-:Y:S01]  /*3280*/  IMAD R19, R19, UR8, RZ ;  /* 0x0000000813137c24 */ /* 0x000fe2000f8e02ff */
[----:B------:R-:W-:Y:S01]  /*3290*/  LDGSTS.E [R8+0x8008], desc[UR16][R162.64], P1 ;  /* 0x08008000a2087fae */ /* 0x000fe20008921850 */
[----:B------:R-:W-:Y:S01]  /*32a0*/  LOP3.LUT P1, RZ, R6, 0x1, RZ, 0xc0, !PT ;  /* 0x0000000106ff7812 */ /* 0x000fe2000782c0ff */
[----:B------:R-:W-:Y:S01]  /*32b0*/  IMAD R18, R18, UR8, RZ ;  /* 0x0000000812127c24 */ /* 0x000fe2000f8e02ff */
[--C-:B------:R-:W-:Y:S01]  /*32c0*/  SHF.R.U32.HI R6, RZ, 0x2, R14.reuse ;  /* 0x00000002ff067819 */ /* 0x100fe2000001160e */
[----:B------:R-:W-:Y:S01]  /*32d0*/  LDGSTS.E [R8+0xc], desc[UR16][R164.64], P3 ;  /* 0x0000c000a4087fae */ /* 0x000fe20009921850 */
[----:B-1----:R-:W-:Y:S01]  /*32e0*/  LOP3.LUT R24, R16, 0x70, RZ, 0x3c, !PT ;  /* 0x0000007010187812 */ /* 0x002fe200078e3cff */
[----:B------:R-:W-:Y:S01]  /*32f0*/  IMAD R17, R17, UR8, RZ ;  /* 0x0000000811117c24 */ /* 0x000fe2000f8e02ff */
[----:B------:R-:W-:Y:S01]  /*3300*/  SHF.R.U32.HI R14, RZ, 0x1, R14 ;  /* 0x00000001ff0e7819 */ /* 0x000fe2000001160e */
[----:B------:R-:W-:Y:S01]  /*3310*/  LDGSTS.E [R8+0x800c], desc[UR16][R166.64], P3 ;  /* 0x0800c000a6087fae */ /* 0x000fe20009921850 */
[----:B------:R-:W-:Y:S01]  /*3320*/  LOP3.LUT P3, RZ, R6, 0x1, RZ, 0xc0, !PT ;  /* 0x0000000106ff7812 */ /* 0x000fe2000786c0ff */
[----:B------:R-:W-:-:S02]  /*3330*/  VIADD R185, R24, UR12 ;  /* 0x0000000c18b97c36 */ /* 0x000fc40008000000 */
[----:B------:R-:W-:Y:S01]  /*3340*/  IMAD R6, R176, R3, RZ ;  /* 0x00000003b0067224 */ /* 0x000fe200078e02ff */
[----:B------:R1:W-:Y:S01]  /*3350*/  STL [R1], RZ ;  /* 0x000000ff01007387 */ /* 0x0003e20000100800 */
[----:B------:R-:W-:-:S03]  /*3360*/  IMAD.WIDE R176, R249, 0x4, R182 ;  /* 0x00000004f9b07825 */ /* 0x000fc600078e02b6 */
[----:B------:R-:W-:Y:S01]  /*3370*/  LDGSTS.E [R185], desc[UR16][R168.64], P1 ;  /* 0x00000000a8b97fae */ /* 0x000fe20008921850 */
[----:B------:R-:W-:-:S03]  /*3380*/  IMAD.WIDE R24, R248, 0x4, R58 ;  /* 0x00000004f8187825 */ /* 0x000fc600078e023a */
[----:B------:R-:W-:Y:S01]  /*3390*/  LDGSTS.E [R185+0x8000], desc[UR16][R170.64], P1 ;  /* 0x08000000aab97fae */ /* 0x000fe20008921850 */
[----:B------:R-:W-:Y:S01]  /*33a0*/  LOP3.LUT P1, RZ, R14, 0x1, RZ, 0xc0, !PT ;  /* 0x000000010eff7812 */ /* 0x000fe2000782c0ff */
[----:B------:R-:W-:Y:S01]  /*33b0*/  IMAD R15, R15, UR8, RZ ;  /* 0x000000080f0f7c24 */ /* 0x000fe2000f8e02ff */
[----:B------:R-:W-:Y:S01]  /*33c0*/  SHF.R.U64 R14, R186, 0x1e, RZ ;  /* 0x0000001eba0e7819 */ /* 0x000fe200000012ff */
[----:B------:R-:W-:Y:S01]  /*33d0*/  LDGSTS.E [R185+0x4], desc[UR16][R172.64], P3 ;  /* 0x00004000acb97fae */ /* 0x000fe20009921850 */
[----:B------:R-:W-:Y:S02]  /*33e0*/  IMAD R11, R11, UR8, RZ ;  /* 0x000000080b0b7c24 */ /* 0x000fe4000f8e02ff */
[----:B------:R-:W-:Y:S01]  /*33f0*/  IMAD R10, R10, UR8, RZ ;  /* 0x000000080a0a7c24 */ /* 0x000fe2000f8e02ff */
[----:B------:R-:W-:Y:S01]  /*3400*/  LDGSTS.E [R185+0x8004], desc[UR16][R174.64], P3 ;  /* 0x08004000aeb97fae */ /* 0x000fe20009921850 */
[----:B------:R-:W-:Y:S01]  /*3410*/  LOP3.LUT P3, RZ, R5, 0x1, RZ, 0xc0, !PT ;  /* 0x0000000105ff7812 */ /* 0x000fe2000786c0ff */
[----:B------:R-:W-:-:S02]  /*3420*/  IMAD.SHL.U32 R5, R6, 0x4, RZ ;  /* 0x0000000406057824 */ /* 0x000fc400078e00ff */
[----:B------:R-:W-:Y:S01]  /*3430*/  IMAD R7, R7, UR8, RZ ;  /* 0x0000000807077c24 */ /* 0x000fe2000f8e02ff */
[----:B------:R1:W-:Y:S01]  /*3440*/  STL [R1+0x4], RZ ;  /* 0x000004ff01007387 */ /* 0x0003e20000100800 */
[----:B------:R-:W-:Y:S01]  /*3450*/  IMAD R4, R4, UR8, RZ ;  /* 0x0000000804047c24 */ /* 0x000fe2000f8e02ff */
[----:B------:R-:W-:Y:S02]  /*3460*/  IADD3 R28, P5, R5, UR4, RZ ;  /* 0x00000004051c7c10 */ /* 0x000fe4000ffbe0ff */
[----:B------:R-:W-:Y:S04]  /*3470*/  LDGSTS.E [R185+0x8], desc[UR16][R176.64], P1 ;  /* 0x00008000b0b97fae */ /* 0x000fe80008921850 */
[----:B------:R-:W-:Y:S01]  /*3480*/  LDGSTS.E [R185+0x8008], desc[UR16][R178.64], P1 ;  /* 0x08008000b2b97fae */ /* 0x000fe20008921850 */
[----:B------:R-:W-:-:S02]  /*3490*/  LOP3.LUT P1, RZ, R14, 0x1, RZ, 0xc0, !PT ;  /* 0x000000010eff7812 */ /* 0x000fc4000782c0ff */
[----:B------:R-:W-:Y:S01]  /*34a0*/  LEA.HI.X.SX32 R14, R6, UR5, 0x2, P5 ;  /* 0x00000005060e7c11 */ /* 0x000fe2000a8f16ff */
[----:B------:R-:W-:Y:S01]  /*34b0*/  LDGSTS.E [R185+0xc], desc[UR16][R180.64], !P0 ;  /* 0x0000c000b4b97fae */ /* 0x000fe2000c121850 */
[----:B------:R-:W-:-:S03]  /*34c0*/  LEA R54, P5, R218, R28, 0x2 ;  /* 0x0000001cda367211 */ /* 0x000fc600078a10ff */
[----:B------:R-:W-:Y:S01]  /*34d0*/  LDGSTS.E [R185+0x800c], desc[UR16][R24.64], !P0 ;  /* 0x0800c00018b97fae */ /* 0x000fe2000c121850 */
[C---:B------:R-:W-:Y:S02]  /*34e0*/  LEA R56, P0, R219.reuse, R28, 0x2 ;  /* 0x0000001cdb387211 */ /* 0x040fe400078010ff */
[-C--:B------:R-:W-:Y:S01]  /*34f0*/  LEA.HI.X.SX32 R55, R218, R14.reuse, 0x2, P5 ;  /* 0x0000000eda377211 */ /* 0x080fe200028f16ff */
[----:B------:R-:W0:Y:S01]  /*3500*/  LDGDEPBAR ;  /* 0x00000000000079af */ /* 0x000e220000000000 */
[----:B------:R-:W-:Y:S02]  /*3510*/  LEA.HI.X.SX32 R57, R219, R14, 0x2, P0 ;  /* 0x0000000edb397211 */ /* 0x000fe400000f16ff */
[CC--:B------:R-:W-:Y:S01]  /*3520*/  LEA R26, P0, R217.reuse, R28.reuse, 0x2 ;  /* 0x0000001cd91a7211 */ /* 0x0c0fe200078010ff */
[----:B------:R1:W-:Y:S01]  /*3530*/  STL [R1+0x8], RZ ;  /* 0x000008ff01007387 */ /* 0x0003e20000100800 */
[----:B------:R-:W-:Y:S02]  /*3540*/  LEA R52, P5, R216, R28, 0x2 ;  /* 0x0000001cd8347211 */ /* 0x000fe400078a10ff */
[----:B------:R-:W-:Y:S01]  /*3550*/  LEA.HI.X.SX32 R27, R217, R14, 0x2, P0 ;  /* 0x0000000ed91b7211 */ /* 0x000fe200000f16ff */
[----:B------:R1:W-:Y:S01]  /*3560*/  STL [R1+0xc], RZ ;  /* 0x00000cff01007387 */ /* 0x0003e20000100800 */
[----:B------:R-:W-:-:S02]  /*3570*/  LEA R50, P0, R23, R28, 0x2 ;  /* 0x0000001c17327211 */ /* 0x000fc400078010ff */
[----:B------:R-:W-:Y:S01]  /*3580*/  LEA.HI.X.SX32 R53, R216, R14, 0x2, P5 ;  /* 0x0000000ed8357211 */ /* 0x000fe200028f16ff */
[----:B------:R1:W-:Y:S01]  /*3590*/  STL [R1+0x10], RZ ;  /* 0x000010ff01007387 */ /* 0x0003e20000100800 */
[C---:B------:R-:W-:Y:S02]  /*35a0*/  LEA R48, P5, R22.reuse, R28, 0x2 ;  /* 0x0000001c16307211 */ /* 0x040fe400078a10ff */
[----:B------:R-:W-:Y:S01]  /*35b0*/  LEA.HI.X.SX32 R51, R23, R14, 0x2, P0 ;  /* 0x0000000e17337211 */ /* 0x000fe200000f16ff */
        /* <DEDUP_REMOVED lines=16> */
[----:B------:R-:W-:Y:S02]  /*36c0*/  LEA R36, P5, R15, R28, 0x2 ;  /* 0x0000001c0f247211 */ /* 0x000fe400078a10ff */
        /* <DEDUP_REMOVED lines=14> */
[----:B------:R-:W-:-:S02]  /*37b0*/  LOP3.LUT P0, RZ, R29, 0x1, RZ, 0xc0, !PT ;  /* 0x000000011dff7812 */ /* 0x000fc4000780c0ff */
[----:B------:R-:W-:Y:S01]  /*37c0*/  LEA.HI.X.SX32 R29, R4, R14, 0x2, P5 ;  /* 0x0000000e041d7211 */ /* 0x000fe200028f16ff */
[----:B------:R-:W-:Y:S01]  /*37d0*/  IMAD.SHL.U32 R14, R2, 0x20, RZ ;  /* 0x00000020020e7824 */ /* 0x000fe200078e00ff */
[----:B------:R-:W-:Y:S01]  /*37e0*/  LOP3.LUT P5, RZ, R184, 0x1, RZ, 0xc0, !PT ;  /* 0x00000001b8ff7812 */ /* 0x000fe200078ac0ff */
[----:B------:R-:W-:Y:S01]  /*37f0*/  VIADD R184, R246, UR12 ;  /* 0x0000000cf6b87c36 */ /* 0x000fe20008000000 */
[----:B------:R1:W-:Y:S01]  /*3800*/  STL [R1+0x40], RZ ;  /* 0x000040ff01007387 */ /* 0x0003e20000100800 */
[----:B------:R-:W-:-:S03]  /*3810*/  IMAD.WIDE R182, R14, 0x4, R182 ;  /* 0x000000040eb67825 */ /* 0x000fc600078e02b6 */
[----:B------:R-:W-:Y:S01]  /*3820*/  LDGSTS.E [R184+0x30000], desc[UR16][R56.64], P4 ;  /* 0x3000000038b87fae */ /* 0x000fe2000a121850 */
[----:B--2---:R-:W-:-:S03]  /*3830*/  IMAD.WIDE R58, R14, 0x4, R58 ;  /* 0x000000040e3a7825 */ /* 0x004fc600078e023a */
[----:B------:R-:W-:Y:S01]  /*3840*/  LDGSTS.E [R184+0x30400], desc[UR16][R54.64], P4 ;  /* 0x3040000036b87fae */ /* 0x000fe2000a121850 */
[----:B---3--:R-:W-:-:S03]  /*3850*/  IMAD.WIDE R60, R14, 0x4, R60 ;  /* 0x000000040e3c7825 */ /* 0x008fc600078e023c */
[----:B------:R-:W-:Y:S01]  /*3860*/  LDGSTS.E [R184+0x30800], desc[UR16][R26.64], P4 ;  /* 0x308000001ab87fae */ /* 0x000fe2000a121850 */
[----:B----4-:R-:W-:-:S03]  /*3870*/  IMAD.WIDE R62, R14, 0x4, R62 ;  /* 0x000000040e3e7825 */ /* 0x010fc600078e023e */
[----:B------:R-:W-:Y:S01]  /*3880*/  LDGSTS.E [R184+0x30c00], desc[UR16][R52.64], P4 ;  /* 0x30c0000034b87fae */ /* 0x000fe2000a121850 */
[----:B-----5:R-:W-:-:S03]  /*3890*/  IMAD.WIDE R64, R14, 0x4, R64 ;  /* 0x000000040e407825 */ /* 0x020fc600078e0240 */
[----:B------:R-:W-:Y:S01]  /*38a0*/  LDGSTS.E [R184+0x31000], desc[UR16][R50.64], P4 ;  /* 0x3100000032b87fae */ /* 0x000fe2000a121850 */
[----:B------:R-:W-:-:S03]  /*38b0*/  IMAD.WIDE R66, R14, 0x4, R66 ;  /* 0x000000040e427825 */ /* 0x000fc600078e0242 */
        /* <DEDUP_REMOVED lines=21> */
[----:B------:R-:W-:Y:S01]  /*3a10*/  LOP3.LUT P4, RZ, R193, 0x1, RZ, 0xc0, !PT ;  /* 0x00000001c1ff7812 */ /* 0x000fe2000788c0ff */
[----:B------:R-:W-:Y:S01]  /*3a20*/  IMAD.WIDE R88, R14, 0x4, R88 ;  /* 0x000000040e587825 */ /* 0x000fe200078e0258 */
[----:B------:R-:W-:Y:S01]  /*3a30*/  SHF.R.U64 R193, R186, 0x1a, RZ ;  /* 0x0000001abac17819 */ /* 0x000fe200000012ff */
[----:B------:R-:W0:Y:S02]  /*3a40*/  LDGDEPBAR ;  /* 0x00000000000079af */ /* 0x000e240000000000 */
[C---:B------:R-:W-:Y:S01]  /*3a50*/  IMAD.WIDE R90, R14.reuse, 0x4, R90 ;  /* 0x000000040e5a7825 */ /* 0x040fe200078e025a */
[----:B------:R-:W-:Y:S03]  /*3a60*/  BAR.SYNC.DEFER_BLOCKING 0x0 ;  /* 0x0000000000007b1d */ /* 0x000fe60000010000 */
[----:B------:R-:W-:-:S04]  /*3a70*/  IMAD.WIDE R92, R14, 0x4, R92 ;  /* 0x000000040e5c7825 */ /* 0x000fc800078e025c */
[C---:B------:R-:W-:Y:S01]  /*3a80*/  IMAD.WIDE R94, R14.reuse, 0x4, R94 ;  /* 0x000000040e5e7825 */ /* 0x040fe200078e025e */
[----:B------:R1:W-:Y:S03]  /*3a90*/  STL [R1+0x44], RZ ;  /* 0x000044ff01007387 */ /* 0x0003e60000100800 */
[C---:B------:R-:W-:Y:S01]  /*3aa0*/  IMAD.WIDE R96, R14.reuse, 0x4, R96 ;  /* 0x000000040e607825 */ /* 0x040fe200078e0260 */
[----:B------:R1:W-:Y:S03]  /*3ab0*/  STL [R1+0x48], RZ ;  /* 0x000048ff01007387 */ /* 0x0003e60000100800 */
[C---:B------:R-:W-:Y:S01]  /*3ac0*/  IMAD.WIDE R98, R14.reuse, 0x4, R98 ;  /* 0x000000040e627825 */ /* 0x040fe200078e0262 */
[----:B------:R1:W-:Y:S03]  /*3ad0*/  STL [R1+0x4c], RZ ;  /* 0x00004cff01007387 */ /* 0x0003e60000100800 */
[C---:B------:R-:W-:Y:S01]  /*3ae0*/  IMAD.WIDE R100, R14.reuse, 0x4, R100 ;  /* 0x000000040e647825 */ /* 0x040fe200078e0264 */
[----:B------:R1:W-:Y:S03]  /*3af0*/  STL [R1+0x50], RZ ;  /* 0x000050ff01007387 */ /* 0x0003e60000100800 */
[C---:B------:R-:W-:Y:S01]  /*3b00*/  IMAD.WIDE R102, R14.reuse, 0x4, R102 ;  /* 0x000000040e667825 */ /* 0x040fe200078e0266 */
[----:B------:R-:W-:Y:S01]  /*3b10*/  @!PT LDS RZ, [RZ] ;  /* 0x00000000fffff984 */ /* 0x000fe20000000800 */
[----:B------:R-:W-:Y:S01]  /*3b20*/  @!PT LDS RZ, [RZ] ;  /* 0x00000000fffff984 */ /* 0x000fe20000000800 */
[----:B------:R-:W-:Y:S01]  /*3b30*/  @!PT LDS RZ, [RZ] ;  /* 0x00000000fffff984 */ /* 0x000fe20000000800 */
[----:B------:R2:W-:Y:S03]  /*3b40*/  LDGSTS.E [R192+0x10000], desc[UR16][R182.64], P3 ;  /* 0x10000000b6c07fae */ /* 0x0005e60009921850 */
[----:B------:R-:W-:Y:S01]  /*3b50*/  IMAD.WIDE R104, R14, 0x4, R104 ;  /* 0x000000040e687825 */ /* 0x000fe200078e0268 */
[----:B------:R3:W-:Y:S01]  /*3b60*/  LDGSTS.E [R192+0x18000], desc[UR16][R58.64], P3 ;  /* 0x180000003ac07fae */ /* 0x0007e20009921850 */
[----:B------:R-:W-:-:S02]  /*3b70*/  LOP3.LUT P3, RZ, R193, 0x1, RZ, 0xc0, !PT ;  /* 0x00000001c1ff7812 */ /* 0x000fc4000786c0ff */
[----:B------:R-:W-:Y:S01]  /*3b80*/  IMAD.WIDE R106, R14, 0x4, R106 ;  /* 0x000000040e6a7825 */ /* 0x000fe200078e026a */
[----:B------:R-:W-:Y:S01]  /*3b90*/  SHF.R.U64 R193, R186, 0x19, RZ ;  /* 0x00000019bac17819 */ /* 0x000fe200000012ff */
[----:B------:R4:W-:Y:S02]  /*3ba0*/  LDGSTS.E [R192+0x10004], desc[UR16][R60.64], P1 ;  /* 0x100040003cc07fae */ /* 0x0009e40008921850 */
[C---:B------:R-:W-:Y:S02]  /*3bb0*/  IMAD.WIDE R108, R14.reuse, 0x4, R108 ;  /* 0x000000040e6c7825 */ /* 0x040fe400078e026c */
[----:B------:R5:W-:Y:S01]  /*3bc0*/  LDGSTS.E [R192+0x18004], desc[UR16][R62.64], P1 ;  /* 0x180040003ec07fae */ /* 0x000be20008921850 */
[----:B------:R-:W-:Y:S01]  /*3bd0*/  LOP3.LUT P1, RZ, R193, 0x1, RZ, 0xc0, !PT ;  /* 0x00000001c1ff7812 */ /* 0x000fe2000782c0ff */
[----:B------:R-:W-:Y:S01]  /*3be0*/  IMAD.WIDE R110, R14, 0x4, R110 ;  /* 0x000000040e6e7825 */ /* 0x000fe200078e026e */
[C---:B--2---:R-:W-:Y:S01]  /*3bf0*/  SHF.R.U64 R182, R186.reuse, 0x18, RZ ;  /* 0x00000018bab67819 */ /* 0x044fe200000012ff */
[----:B------:R2:W-:Y:S01]  /*3c00*/  LDGSTS.E [R192+0x10008], desc[UR16][R64.64], P0 ;  /* 0x1000800040c07fae */ /* 0x0005e20008121850 */
[----:B---3--:R-:W-:Y:S01]  /*3c10*/  SHF.R.U64 R58, R186, 0x17, RZ ;  /* 0x00000017ba3a7819 */ /* 0x008fe200000012ff */
[----:B------:R-:W-:Y:S01]  /*3c20*/  IMAD.WIDE R112, R14, 0x4, R112 ;  /* 0x000000040e707825 */ /* 0x000fe200078e0270 */
[----:B------:R-:W-:Y:S01]  /*3c30*/  SHF.R.U64 R59, R186, 0x6, RZ ;  /* 0x00000006ba3b7819 */ /* 0x000fe200000012ff */
[----:B------:R3:W-:Y:S01]  /*3c40*/  LDGSTS.E [R192+0x18008], desc[UR16][R66.64], P0 ;  /* 0x1800800042c07fae */ /* 0x0007e20008121850 */
[----:B------:R-:W-:Y:S01]  /*3c50*/  LOP3.LUT P0, RZ, R182, 0x1, RZ, 0xc0, !PT ;  /* 0x00000001b6ff7812 */ /* 0x000fe2000780c0ff */
[C---:B------:R-:W-:Y:S01]  /*3c60*/  IMAD.WIDE R114, R14.reuse, 0x4, R114 ;  /* 0x000000040e727825 */ /* 0x040fe200078e0272 */
[----:B------:R-:W-:Y:S01]  /*3c70*/  CS2R R182, SRZ ;  /* 0x0000000000b67805 */ /* 0x000fe2000001ff00 */
[----:B------:R-:W-:Y:S01]  /*3c80*/  LDGSTS.E [R192+0x1000c], desc[UR16][R68.64], P5 ;  /* 0x1000c00044c07fae */ /* 0x000fe2000a921850 */
[----:B----4-:R-:W-:Y:S01]  /*3c90*/  CS2R R60, SRZ ;  /* 0x00000000003c7805 */ /* 0x010fe2000001ff00 */
[----:B------:R-:W-:Y:S01]  /*3ca0*/  IMAD.WIDE R116, R14, 0x4, R116 ;  /* 0x000000040e747825 */ /* 0x000fe200078e0274 */
[----:B-----5:R-:W-:Y:S01]  /*3cb0*/  CS2R R62, SRZ ;  /* 0x00000000003e7805 */ /* 0x020fe2000001ff00 */
[----:B------:R4:W-:Y:S01]  /*3cc0*/  LDGSTS.E [R192+0x1800c], desc[UR16][R70.64], P5 ;  /* 0x1800c00046c07fae */ /* 0x0009e2000a921850 */
[----:B------:R-:W-:Y:S01]  /*3cd0*/  LOP3.LUT P5, RZ, R58, 0x1, RZ, 0xc0, !PT ;  /* 0x000000013aff7812 */ /* 0x000fe200078ac0ff */
[----:B------:R-:W-:Y:S01]  /*3ce0*/  IMAD.WIDE R118, R14, 0x4, R118 ;  /* 0x000000040e767825 */ /* 0x000fe200078e0276 */
[----:B------:R-:W-:Y:S01]  /*3cf0*/  SHF.R.U64 R58, R186, 0x16, RZ ;  /* 0x00000016ba3a7819 */ /* 0x000fe200000012ff */
[----:B------:R5:W-:Y:S01]  /*3d00*/  LDGSTS.E [R191+0x10000], desc[UR16][R72.64], P4 ;  /* 0x1000000048bf7fae */ /* 0x000be2000a121850 */
[----:B--2---:R-:W-:Y:S01]  /*3d10*/  CS2R R64, SRZ ;  /* 0x0000000000407805 */ /* 0x004fe2000001ff00 */
[----:B------:R-:W-:Y:S01]  /*3d20*/  IMAD.WIDE R120, R14, 0x4, R120 ;  /* 0x000000040e787825 */ /* 0x000fe200078e0278 */
[----:B---3--:R-:W-:Y:S01]  /*3d30*/  CS2R R66, SRZ ;  /* 0x0000000000427805 */ /* 0x008fe2000001ff00 */
[----:B------:R2:W-:Y:S01]  /*3d40*/  LDGSTS.E [R191+0x18000], desc[UR16][R74.64], P4 ;  /* 0x180000004abf7fae */ /* 0x0005e2000a121850 */
[----:B------:R-:W-:Y:S01]  /*3d50*/  LOP3.LUT P4, RZ, R58, 0x1, RZ, 0xc0, !PT ;  /* 0x000000013aff7812 */ /* 0x000fe2000788c0ff */
[----:B------:R-:W-:Y:S01]  /*3d60*/  IMAD.WIDE R122, R14, 0x4, R122 ;  /* 0x000000040e7a7825 */ /* 0x000fe200078e027a */
[----:B------:R-:W-:Y:S01]  /*3d70*/  SHF.R.U64 R58, R186, 0x15, RZ ;  /* 0x00000015ba3a7819 */ /* 0x000fe200000012ff */
[----:B------:R3:W-:Y:S01]  /*3d80*/  LDGSTS.E [R191+0x10004], desc[UR16][R76.64], P3 ;  /* 0x100040004cbf7fae */ /* 0x0007e20009921850 */
[----:B----4-:R-:W-:Y:S01]  /*3d90*/  CS2R R192, SRZ ;  /* 0x0000000000c07805 */ /* 0x010fe2000001ff00 */
[----:B------:R-:W-:Y:S01]  /*3da0*/  IMAD.WIDE R124, R14, 0x4, R124 ;  /* 0x000000040e7c7825 */ /* 0x000fe200078e027c */
[----:B------:R-:W-:Y:S01]  /*3db0*/  CS2R R68, SRZ ;  /* 0x0000000000447805 */ /* 0x000fe2000001ff00 */
[----:B------:R4:W-:Y:S01]  /*3dc0*/  LDGSTS.E [R191+0x18004], desc[UR16][R78.64], P3 ;  /* 0x180040004ebf7fae */ /* 0x0009e20009921850 */
[----:B------:R-:W-:Y:S01]  /*3dd0*/  LOP3.LUT P3, RZ, R58, 0x1, RZ, 0xc0, !PT ;  /* 0x000000013aff7812 */ /* 0x000fe2000786c0ff */
[----:B------:R-:W-:Y:S01]  /*3de0*/  IMAD.WIDE R126, R14, 0x4, R126 ;  /* 0x000000040e7e7825 */ /* 0x000fe200078e027e */
[----:B------:R-:W-:Y:S01]  /*3df0*/  SHF.R.U64 R58, R186, 0x14, RZ ;  /* 0x00000014ba3a7819 */ /* 0x000fe200000012ff */
[----:B------:R1:W-:Y:S01]  /*3e00*/  LDGSTS.E [R191+0x10008], desc[UR16][R80.64], P1 ;  /* 0x1000800050bf7fae */ /* 0x0003e20008921850 */
[----:B------:R-:W-:Y:S01]  /*3e10*/  CS2R R70, SRZ ;  /* 0x0000000000467805 */ /* 0x000fe2000001ff00 */
        /* <DEDUP_REMOVED lines=10> */
[----:B------:R-:W-:Y:S01]  /*3ec0*/  LDGSTS.E [R191+0x1800c], desc[UR16][R86.64], P0 ;  /* 0x1800c00056bf7fae */ /* 0x000fe20008121850 */
[----:B------:R-:W-:Y:S01]  /*3ed0*/  LOP3.LUT P0, RZ, R58, 0x1, RZ, 0xc0, !PT ;  /* 0x000000013aff7812 */ /* 0x000fe2000780c0ff */
[----:B------:R-:W-:Y:S01]  /*3ee0*/  IMAD.WIDE R134, R14, 0x4, R134 ;  /* 0x000000040e867825 */ /* 0x000fe200078e0286 */
[----:B------:R-:W-:Y:S01]  /*3ef0*/  SHF.R.U64 R58, R186, 0x12, RZ ;  /* 0x00000012ba3a7819 */ /* 0x000fe200000012ff */
[----:B------:R2:W-:Y:S01]  /*3f00*/  LDGSTS.E [R190+0x10000], desc[UR16][R88.64], P5 ;  /* 0x1000000058be7fae */ /* 0x0005e2000a921850 */
[----:B----4-:R-:W-:Y:S01]  /*3f10*/  CS2R R78, SRZ ;  /* 0x00000000004e7805 */ /* 0x010fe2000001ff00 */
[----:B------:R-:W-:Y:S01]  /*3f20*/  IMAD.WIDE R136, R14, 0x4, R136 ;  /* 0x000000040e887825 */ /* 0x000fe200078e0288 */
[----:B-1----:R-:W-:Y:S01]  /*3f30*/  CS2R R80, SRZ ;  /* 0x0000000000507805 */ /* 0x002fe2000001ff00 */
[----:B------:R1:W-:Y:S01]  /*3f40*/  LDGSTS.E [R190+0x18000], desc[UR16][R90.64], P5 ;  /* 0x180000005abe7fae */ /* 0x0003e2000a921850 */
[----:B------:R-:W-:Y:S01]  /*3f50*/  LOP3.LUT P5, RZ, R58, 0x1, RZ, 0xc0, !PT ;  /* 0x000000013aff7812 */ /* 0x000fe200078ac0ff */
[----:B------:R-:W-:Y:S01]  /*3f60*/  IMAD.WIDE R138, R14, 0x4, R138 ;  /* 0x000000040e8a7825 */ /* 0x000fe200078e028a */
[----:B------:R-:W-:Y:S01]  /*3f70*/  SHF.R.U64 R58, R186, 0x11, RZ ;  /* 0x00000011ba3a7819 */ /* 0x000fe200000012ff */
[----:B------:R3:W-:Y:S01]  /*3f80*/  LDGSTS.E [R190+0x10004], desc[UR16][R92.64], P4 ;  /* 0x100040005cbe7fae */ /* 0x0007e2000a121850 */
[----:B-----5:R-:W-:Y:S01]  /*3f90*/  CS2R R82, SRZ ;  /* 0x0000000000527805 */ /* 0x020fe2000001ff00 */
[----:B------:R-:W-:Y:S01]  /*3fa0*/  IMAD.WIDE R140, R14, 0x4, R140 ;  /* 0x000000040e8c7825 */ /* 0x000fe200078e028c */
[----:B------:R-:W-:Y:S01]  /*3fb0*/  CS2R R84, SRZ ;  /* 0x0000000000547805 */ /* 0x000fe2000001ff00 */
[----:B------:R4:W-:Y:S01]  /*3fc0*/  LDGSTS.E [R190+0x18004], desc[UR16][R94.64], P4 ;  /* 0x180040005ebe7fae */ /* 0x0009e2000a121850 */
[----:B------:R-:W-:Y:S01]  /*3fd0*/  LOP3.LUT P4, RZ, R58, 0x1, RZ, 0xc0, !PT ;  /* 0x000000013aff7812 */ /* 0x000fe2000788c0ff */
[----:B------:R-:W-:Y:S01]  /*3fe0*/  IMAD.WIDE R142, R14, 0x4, R142 ;  /* 0x000000040e8e7825 */ /* 0x000fe200078e028e */
[----:B------:R-:W-:Y:S01]  /*3ff0*/  SHF.R.U64 R58, R186, 0x10, RZ ;  /* 0x00000010ba3a7819 */ /* 0x000fe200000012ff */
[----:B------:R5:W-:Y:S01]  /*4000*/  LDGSTS.E [R190+0x10008], desc[UR16][R96.64], P3 ;  /* 0x1000800060be7fae */ /* 0x000be20009921850 */
[----:B--2---:R-:W-:Y:S01]  /*4010*/  CS2R R88, SRZ ;  /* 0x0000000000587805 */ /* 0x004fe2000001ff00 */
[----:B------:R-:W-:Y:S01]  /*4020*/  IMAD.WIDE R144, R14, 0x4, R144 ;  /* 0x000000040e907825 */ /* 0x000fe200078e0290 */
[----:B-1----:R-:W-:Y:S01]  /*4030*/  CS2R R90, SRZ ;  /* 0x00000000005a7805 */ /* 0x002fe2000001ff00 */
[----:B------:R1:W-:Y:S01]  /*4040*/  LDGSTS.E [R190+0x18008], desc[UR16][R98.64], P3 ;  /* 0x1800800062be7fae */ /* 0x0003e20009921850 */
[----:B------:R-:W-:Y:S01]  /*4050*/  LOP3.LUT P3, RZ, R58, 0x1, RZ, 0xc0, !PT ;  /* 0x000000013aff7812 */ /* 0x000fe2000786c0ff */
[----:B------:R-:W-:Y:S01]  /*4060*/  IMAD.WIDE R146, R14, 0x4, R146 ;  /* 0x000000040e927825 */ /* 0x000fe200078e0292 */
[----:B------:R-:W-:Y:S01]  /*4070*/  SHF.R.U64 R58, R186, 0xf, RZ ;  /* 0x0000000fba3a7819 */ /* 0x000fe200000012ff */
[----:B------:R-:W-:Y:S01]  /*4080*/  LDGSTS.E [R190+0x1000c], desc[UR16][R100.64], P1 ;  /* 0x1000c00064be7fae */ /* 0x000fe20008921850 */
[----:B---3--:R-:W-:Y:S01]  /*4090*/  CS2R R92, SRZ ;  /* 0x00000000005c7805 */ /* 0x008fe2000001ff00 */
[----:B------:R-:W-:Y:S01]  /*40a0*/  IMAD.WIDE R148, R14, 0x4, R148 ;  /* 0x000000040e947825 */ /* 0x000fe200078e0294 */
[----:B----4-:R-:W-:Y:S01]  /*40b0*/  CS2R R94, SRZ ;  /* 0x00000000005e7805 */ /* 0x010fe2000001ff00 */
[----:B------:R2:W-:Y:S01]  /*40c0*/  LDGSTS.E [R190+0x1800c], desc[UR16][R102.64], P1 ;  /* 0x1800c00066be7fae */ /* 0x0005e20008921850 */
[----:B------:R-:W-:Y:S01]  /*40d0*/  LOP3.LUT P1, RZ, R58, 0x1, RZ, 0xc0, !PT ;  /* 0x000000013aff7812 */ /* 0x000fe2000782c0ff */
[----:B------:R-:W-:Y:S01]  /*40e0*/  IMAD.WIDE R150, R14, 0x4, R150 ;  /* 0x000000040e967825 */ /* 0x000fe200078e0296 */
[----:B------:R-:W-:Y:S01]  /*40f0*/  SHF.R.U64 R58, R186, 0xe, RZ ;  /* 0x0000000eba3a7819 */ /* 0x000fe200000012ff */
[----:B------:R3:W-:Y:S01]  /*4100*/  LDGSTS.E [R189+0x10000], desc[UR16][R104.64], P0 ;  /* 0x1000000068bd7fae */ /* 0x0007e20008121850 */
[----:B-----5:R-:W-:Y:S01]  /*4110*/  CS2R R96, SRZ ;  /* 0x0000000000607805 */ /* 0x020fe2000001ff00 */
[----:B------:R-:W-:Y:S01]  /*4120*/  IMAD.WIDE R152, R14, 0x4, R152 ;  /* 0x000000040e987825 */ /* 0x000fe200078e0298 */
[----:B-1----:R-:W-:Y:S01]  /*4130*/  CS2R R98, SRZ ;  /* 0x0000000000627805 */ /* 0x002fe2000001ff00 */
[----:B------:R1:W-:Y:S01]  /*4140*/  LDGSTS.E [R189+0x18000], desc[UR16][R106.64], P0 ;  /* 0x180000006abd7fae */ /* 0x0003e20008121850 */
[----:B------:R-:W-:Y:S01]  /*4150*/  LOP3.LUT P0, RZ, R58, 0x1, RZ, 0xc0, !PT ;  /* 0x000000013aff7812 */ /* 0x000fe2000780c0ff */
[----:B------:R-:W-:Y:S01]  /*4160*/  IMAD.WIDE R154, R14, 0x4, R154 ;  /* 0x000000040e9a7825 */ /* 0x000fe200078e029a */
[----:B------:R-:W-:Y:S01]  /*4170*/  SHF.R.U64 R58, R186, 0xd, RZ ;  /* 0x0000000dba3a7819 */ /* 0x000fe200000012ff */
[----:B------:R4:W-:Y:S01]  /*4180*/  LDGSTS.E [R189+0x10004], desc[UR16][R108.64], P5 ;  /* 0x100040006cbd7fae */ /* 0x0009e2000a921850 */
[----:B--2---:R-:W-:Y:S01]  /*4190*/  CS2R R190, SRZ ;  /* 0x0000000000be7805 */ /* 0x004fe2000001ff00 */
        /* <DEDUP_REMOVED lines=9> */
[----:B---3--:R-:W-:Y:S01]  /*4230*/  CS2R R104, SRZ ;  /* 0x0000000000687805 */ /* 0x008fe2000001ff00 */
[----:B------:R3:W-:Y:S01]  /*4240*/  LDGSTS.E [R189+0x18008], desc[UR16][R114.64], P4 ;  /* 0x1800800072bd7fae */ /* 0x0007e2000a121850 */
[----:B------:R-:W-:Y:S01]  /*4250*/  LOP3.LUT P4, RZ, R58, 0x1, RZ, 0xc0, !PT ;  /* 0x000000013aff7812 */ /* 0x000fe2000788c0ff */
[----:B------:R-:W-:Y:S01]  /*4260*/  IMAD.WIDE R162, R14, 0x4, R162 ;  /* 0x000000040ea27825 */ /* 0x000fe200078e02a2 */
[----:B------:R-:W-:Y:S01]  /*4270*/  SHF.R.U64 R58, R186, 0xb, RZ ;  /* 0x0000000bba3a7819 */ /* 0x000fe200000012ff */
[----:B------:R3:W-:Y:S01]  /*4280*/  LDGSTS.E [R189+0x1000c], desc[UR16][R116.64], P3 ;  /* 0x1000c00074bd7fae */ /* 0x0007e20009921850 */
[----:B-1----:R-:W-:Y:S01]  /*4290*/  CS2R R106, SRZ ;  /* 0x00000000006a7805 */ /* 0x002fe2000001ff00 */
[----:B------:R-:W-:Y:S01]  /*42a0*/  IMAD.WIDE R164, R14, 0x4, R164 ;  /* 0x000000040ea47825 */ /* 0x000fe200078e02a4 */
[----:B----4-:R-:W-:Y:S01]  /*42b0*/  CS2R R108, SRZ ;  /* 0x00000000006c7805 */ /* 0x010fe2000001ff00 */
[----:B------:R1:W-:Y:S01]  /*42c0*/  LDGSTS.E [R189+0x1800c], desc[UR16][R118.64], P3 ;  /* 0x1800c00076bd7fae */ /* 0x0003e20009921850 */
[----:B------:R-:W-:Y:S01]  /*42d0*/  LOP3.LUT P3, RZ, R58, 0x1, RZ, 0xc0, !PT ;  /* 0x000000013aff7812 */ /* 0x000fe2000786c0ff */
[----:B------:R-:W-:Y:S01]  /*42e0*/  IMAD.WIDE R166, R14, 0x4, R166 ;  /* 0x000000040ea67825 */ /* 0x000fe200078e02a6 */
[----:B------:R-:W-:Y:S01]  /*42f0*/  SHF.R.U64 R58, R186, 0xa, RZ ;  /* 0x0000000aba3a7819 */ /* 0x000fe200000012ff */
[----:B------:R4:W-:Y:S01]  /*4300*/  LDGSTS.E [R188+0x10000], desc[UR16][R120.64], P1 ;  /* 0x1000000078bc7fae */ /* 0x0009e20008921850 */
[----:B--2---:R-:W-:Y:S01]  /*4310*/  CS2R R110, SRZ ;  /* 0x00000000006e7805 */ /* 0x004fe2000001ff00 */
[----:B------:R-:W-:Y:S01]  /*4320*/  IMAD.WIDE R168, R14, 0x4, R168 ;  /* 0x000000040ea87825 */ /* 0x000fe200078e02a8 */
[----:B-----5:R-:W-:Y:S01]  /*4330*/  CS2R R112, SRZ ;  /* 0x0000000000707805 */ /* 0x020fe2000001ff00 */
[----:B------:R2:W-:Y:S01]  /*4340*/  LDGSTS.E [R188+0x18000], desc[UR16][R122.64], P1 ;  /* 0x180000007abc7fae */ /* 0x0005e20008921850 */
[----:B------:R-:W-:Y:S01]  /*4350*/  LOP3.LUT P1, RZ, R58, 0x1, RZ, 0xc0, !PT ;  /* 0x000000013aff7812 */ /* 0x000fe2000782c0ff */
[----:B------:R-:W-:Y:S01]  /*4360*/  IMAD.WIDE R170, R14, 0x4, R170 ;  /* 0x000000040eaa7825 */ /* 0x000fe200078e02aa */
[----:B------:R-:W-:Y:S01]  /*4370*/  SHF.R.U64 R58, R186, 0x9, RZ ;  /* 0x00000009ba3a7819 */ /* 0x000fe200000012ff */
[----:B------:R5:W-:Y:S01]  /*4380*/  LDGSTS.E [R188+0x10004], desc[UR16][R124.64], P0 ;  /* 0x100040007cbc7fae */ /* 0x000be20008121850 */
[----:B---3--:R-:W-:Y:S01]  /*4390*/  CS2R R114, SRZ ;  /* 0x0000000000727805 */ /* 0x008fe2000001ff00 */
[----:B------:R-:W-:Y:S01]  /*43a0*/  IMAD.WIDE R172, R14, 0x4, R172 ;  /* 0x000000040eac7825 */ /* 0x000fe200078e02ac */
[----:B------:R-:W-:Y:S01]  /*43b0*/  CS2R R116, SRZ ;  /* 0x0000000000747805 */ /* 0x000fe2000001ff00 */
[----:B------:R3:W-:Y:S01]  /*43c0*/  LDGSTS.E [R188+0x18004], desc[UR16][R126.64], P0 ;  /* 0x180040007ebc7fae */ /* 0x0007e20008121850 */
[----:B------:R-:W-:Y:S01]  /*43d0*/  LOP3.LUT P0, RZ, R58, 0x1, RZ, 0xc0, !PT ;  /* 0x000000013aff7812 */ /* 0x000fe2000780c0ff */
[----:B------:R-:W-:Y:S01]  /*43e0*/  IMAD.WIDE R174, R14, 0x4, R174 ;  /* 0x000000040eae7825 */ /* 0x000fe200078e02ae */
[----:B------:R-:W-:Y:S01]  /*43f0*/  SHF.R.U64 R58, R186, 0x8, RZ ;  /* 0x00000008ba3a7819 */ /* 0x000fe200000012ff */
[----:B------:R3:W-:Y:S01]  /*4400*/  STL [R1+0x54], RZ ;  /* 0x000054ff01007387 */ /* 0x0007e20000100800 */
[----:B-1----:R-:W-:Y:S01]  /*4410*/  CS2R R118, SRZ ;  /* 0x0000000000767805 */ /* 0x002fe2000001ff00 */
[C---:B------:R-:W-:Y:S01]  /*4420*/  IMAD.WIDE R176, R14.reuse, 0x4, R176 ;  /* 0x000000040eb07825 */ /* 0x040fe200078e02b0 */
[----:B----4-:R-:W-:Y:S01]  /*4430*/  CS2R R120, SRZ ;  /* 0x0000000000787805 */ /* 0x010fe2000001ff00 */
[----:B------:R1:W-:Y:S01]  /*4440*/  LDGSTS.E [R188+0x10008], desc[UR16][R128.64], P5 ;  /* 0x1000800080bc7fae */ /* 0x0003e2000a921850 */
[----:B--2---:R-:W-:Y:S01]  /*4450*/  CS2R R122, SRZ ;  /* 0x00000000007a7805 */ /* 0x004fe2000001ff00 */
[C---:B------:R-:W-:Y:S01]  /*4460*/  IMAD.WIDE R178, R14.reuse, 0x4, R178 ;  /* 0x000000040eb27825 */ /* 0x040fe200078e02b2 */
[----:B-----5:R-:W-:Y:S01]  /*4470*/  CS2R R124, SRZ ;  /* 0x00000000007c7805 */ /* 0x020fe2000001ff00 */
[----:B------:R2:W-:Y:S01]  /*4480*/  STL [R1+0x58], RZ ;  /* 0x000058ff01007387 */ /* 0x0005e20000100800 */
        /* <DEDUP_REMOVED lines=8> */
[----:B-1----:R-:W-:-:S03]  /*4510*/  CS2R R128, SRZ ;  /* 0x0000000000807805 */ /* 0x002fc6000001ff00 */
[----:B------:R2:W-:Y:S04]  /*4520*/  STL [R1+0x60], RZ ;  /* 0x000060ff01007387 */ /* 0x0005e80000100800 */
[----:B------:R2:W-:Y:S01]  /*4530*/  STL [R1+0x64], RZ ;  /* 0x000064ff01007387 */ /* 0x0005e20000100800 */
[----:B---3--:R-:W-:-:S03]  /*4540*/  CS2R R130, SRZ ;  /* 0x0000000000827805 */ /* 0x008fc6000001ff00 */
[----:B------:R2:W-:Y:S04]  /*4550*/  STL [R1+0x68], RZ ;  /* 0x000068ff01007387 */ /* 0x0005e80000100800 */
[----:B------:R1:W-:Y:S04]  /*4560*/  LDGSTS.E [R188+0x1000c], desc[UR16][R132.64], P4 ;  /* 0x1000c00084bc7fae */ /* 0x0003e8000a121850 */
[----:B------:R2:W-:Y:S04]  /*4570*/  STL [R1+0x6c], RZ ;  /* 0x00006cff01007387 */ /* 0x0005e80000100800 */
[----:B------:R3:W-:Y:S01]  /*4580*/  LDGSTS.E [R188+0x1800c], desc[UR16][R134.64], P4 ;  /* 0x1800c00086bc7fae */ /* 0x0007e2000a121850 */
[----:B------:R-:W-:-:S02]  /*4590*/  LOP3.LUT P4, RZ, R58, 0x1, RZ, 0xc0, !PT ;  /* 0x000000013aff7812 */ /* 0x000fc4000788c0ff */
[----:B------:R-:W-:Y:S01]  /*45a0*/  SHF.R.U64 R58, R186, 0x5, RZ ;  /* 0x00000005ba3a7819 */ /* 0x000fe200000012ff */
[----:B------:R2:W-:Y:S01]  /*45b0*/  STL [R1+0x70], RZ ;  /* 0x000070ff01007387 */ /* 0x0005e20000100800 */
[----:B-1----:R-:W-:-:S03]  /*45c0*/  CS2R R132, SRZ ;  /* 0x0000000000847805 */ /* 0x002fc6000001ff00 */
[----:B------:R1:W-:Y:S04]  /*45d0*/  LDGSTS.E [R187+0x10000], desc[UR16][R136.64], P3 ;  /* 0x1000000088bb7fae */ /* 0x0003e80009921850 */
[----:B------:R2:W-:Y:S01]  /*45e0*/  STL [R1+0x74], RZ ;  /* 0x000074ff01007387 */ /* 0x0005e20000100800 */
[----:B---3--:R-:W-:Y:S02]  /*45f0*/  CS2R R188, SRZ ;  /* 0x0000000000bc7805 */ /* 0x008fe4000001ff00 */
[----:B------:R-:W-:Y:S01]  /*4600*/  CS2R R134, SRZ ;  /* 0x0000000000867805 */ /* 0x000fe2000001ff00 */
[----:B------:R3:W-:Y:S01]  /*4610*/  LDGSTS.E [R187+0x18000], desc[UR16][R138.64], P3 ;  /* 0x180000008abb7fae */ /* 0x0007e20009921850 */
[----:B------:R-:W-:Y:S02]  /*4620*/  LOP3.LUT P3, RZ, R59, 0x1, RZ, 0xc0, !PT ;  /* 0x000000013bff7812 */ /* 0x000fe4000786c0ff */
[----:B------:R-:W-:Y:S01]  /*4630*/  SHF.R.U64 R59, R186, 0x3, RZ ;  /* 0x00000003ba3b7819 */ /* 0x000fe200000012ff */
[----:B------:R2:W-:Y:S01]  /*4640*/  STL [R1+0x78], RZ ;  /* 0x000078ff01007387 */ /* 0x0005e20000100800 */
[----:B-1----:R-:W-:-:S03]  /*4650*/  CS2R R136, SRZ ;  /* 0x0000000000887805 */ /* 0x002fc6000001ff00 */
[----:B------:R2:W-:Y:S04]  /*4660*/  STL [R1+0x7c], RZ ;  /* 0x00007cff01007387 */ /* 0x0005e80000100800 */
[----:B------:R1:W-:Y:S01]  /*4670*/  LDGSTS.E [R187+0x10004], desc[UR16][R140.64], P1 ;  /* 0x100040008cbb7fae */ /* 0x0003e20008921850 */
[----:B---3--:R-:W-:-:S03]  /*4680*/  CS2R R138, SRZ ;  /* 0x00000000008a7805 */ /* 0x008fc6000001ff00 */
[----:B------:R2:W-:Y:S04]  /*4690*/  STL [R1+0x80], RZ ;  /* 0x000080ff01007387 */ /* 0x0005e80000100800 */
[----:B------:R3:W-:Y:S01]  /*46a0*/  LDGSTS.E [R187+0x18004], desc[UR16][R142.64], P1 ;  /* 0x180040008ebb7fae */ /* 0x0007e20008921850 */
[----:B------:R-:W-:Y:S02]  /*46b0*/  LOP3.LUT P1, RZ, R58, 0x1, RZ, 0xc0, !PT ;  /* 0x000000013aff7812 */ /* 0x000fe4000782c0ff */
        /* <DEDUP_REMOVED lines=11> */
[C---:B------:R-:W-:Y:S01]  /*4770*/  SHF.R.U64 R58, R186.reuse, 0x2, RZ ;  /* 0x00000002ba3a7819 */ /* 0x040fe200000012ff */
[----:B------:R2:W-:Y:S01]  /*4780*/  STL [R1+0x98], RZ ;  /* 0x000098ff01007387 */ /* 0x0005e20000100800 */
[----:B------:R-:W-:Y:S02]  /*4790*/  SHF.R.U64 R186, R186, 0x1, RZ ;  /* 0x00000001baba7819 */ /* 0x000fe400000012ff */
[----:B-1----:R-:W-:Y:S01]  /*47a0*/  CS2R R144, SRZ ;  /* 0x0000000000907805 */ /* 0x002fe2000001ff00 */
[----:B------:R2:W-:Y:S04]  /*47b0*/  STL [R1+0x9c], RZ ;  /* 0x00009cff01007387 */ /* 0x0005e80000100800 */
[----:B------:R1:W-:Y:S01]  /*47c0*/  LDGSTS.E [R187+0x1000c], desc[UR16][R148.64], P5 ;  /* 0x1000c00094bb7fae */ /* 0x0003e2000a921850 */
[----:B---3--:R-:W-:-:S03]  /*47d0*/  CS2R R146, SRZ ;  /* 0x0000000000927805 */ /* 0x008fc6000001ff00 */
[----:B------:R2:W-:Y:S04]  /*47e0*/  STL [R1+0xa0], RZ ;  /* 0x0000a0ff01007387 */ /* 0x0005e80000100800 */
[----:B------:R3:W-:Y:S01]  /*47f0*/  LDGSTS.E [R187+0x1800c], desc[UR16][R150.64], P5 ;  /* 0x1800c00096bb7fae */ /* 0x0007e2000a921850 */
[----:B------:R-:W-:-:S03]  /*4800*/  LOP3.LUT P5, RZ, R59, 0x1, RZ, 0xc0, !PT ;  /* 0x000000013bff7812 */ /* 0x000fc600078ac0ff */
[----:B------:R2:W-:Y:S01]  /*4810*/  STL [R1+0xa4], RZ ;  /* 0x0000a4ff01007387 */ /* 0x0005e20000100800 */
[----:B-1----:R-:W-:-:S03]  /*4820*/  CS2R R148, SRZ ;  /* 0x0000000000947805 */ /* 0x002fc6000001ff00 */
[----:B------:R1:W-:Y:S04]  /*4830*/  LDGSTS.E [R8+0x10000], desc[UR16][R152.64], P4 ;  /* 0x1000000098087fae */ /* 0x0003e8000a121850 */
[----:B------:R2:W-:Y:S01]  /*4840*/  STL [R1+0xa8], RZ ;  /* 0x0000a8ff01007387 */ /* 0x0005e20000100800 */
[----:B---3--:R-:W-:-:S03]  /*4850*/  CS2R R150, SRZ ;  /* 0x0000000000967805 */ /* 0x008fc6000001ff00 */
[----:B------:R3:W-:Y:S01]  /*4860*/  LDGSTS.E [R8+0x18000], desc[UR16][R154.64], P4 ;  /* 0x180000009a087fae */ /* 0x0007e2000a121850 */
[----:B------:R-:W-:Y:S02]  /*4870*/  LOP3.LUT P4, RZ, R58, 0x1, RZ, 0xc0, !PT ;  /* 0x000000013aff7812 */ /* 0x000fe4000788c0ff */
[----:B------:R-:W-:Y:S01]  /*4880*/  CS2R R58, SRZ ;  /* 0x00000000003a7805 */ /* 0x000fe2000001ff00 */
        /* <DEDUP_REMOVED lines=10> */
[----:B------:R2:W-:Y:S04]  /*4930*/  STL [R1+0xb8], RZ ;  /* 0x0000b8ff01007387 */ /* 0x0005e80000100800 */
[----:B------:R2:W-:Y:S01]  /*4940*/  STL [R1+0xbc], RZ ;  /* 0x0000bcff01007387 */ /* 0x0005e20000100800 */
[----:B---3--:R-:W-:-:S03]  /*4950*/  CS2R R158, SRZ ;  /* 0x00000000009e7805 */ /* 0x008fc6000001ff00 */
[----:B------:R2:W-:Y:S04]  /*4960*/  STL [R1+0xc0], RZ ;  /* 0x0000c0ff01007387 */ /* 0x0005e80000100800 */
[----:B------:R2:W-:Y:S04]  /*4970*/  STL [R1+0xc4], RZ ;  /* 0x0000c4ff01007387 */ /* 0x0005e80000100800 */
[----:B------:R2:W-:Y:S04]  /*4980*/  STL [R1+0xc8], RZ ;  /* 0x0000c8ff01007387 */ /* 0x0005e80000100800 */
[----:B------:R1:W-:Y:S04]  /*4990*/  LDGSTS.E [R8+0x10008], desc[UR16][R160.64], P1 ;  /* 0x10008000a0087fae */ /* 0x0003e80008921850 */
[----:B------:R2:W-:Y:S04]  /*49a0*/  STL [R1+0xcc], RZ ;  /* 0x0000ccff01007387 */ /* 0x0005e80000100800 */
[----:B------:R3:W-:Y:S04]  /*49b0*/  LDGSTS.E [R8+0x18008], desc[UR16][R162.64], P1 ;  /* 0x18008000a2087fae */ /* 0x0007e80008921850 */
[----:B------:R2:W-:Y:S01]  /*49c0*/  STL [R1+0xd0], RZ ;  /* 0x0000d0ff01007387 */ /* 0x0005e20000100800 */
[----:B-1----:R-:W-:-:S03]  /*49d0*/  CS2R R160, SRZ ;  /* 0x0000000000a07805 */ /* 0x002fc6000001ff00 */
[----:B------:R1:W-:Y:S04]  /*49e0*/  LDGSTS.E [R8+0x1000c], desc[UR16][R164.64], P0 ;  /* 0x1000c000a4087fae */ /* 0x0003e80008121850 */
[----:B------:R2:W-:Y:S01]  /*49f0*/  STL [R1+0xd4], RZ ;  /* 0x0000d4ff01007387 */ /* 0x0005e20000100800 */
[----:B---3--:R-:W-:-:S03]  /*4a00*/  CS2R R162, SRZ ;  /* 0x0000000000a27805 */ /* 0x008fc6000001ff00 */
[----:B------:R3:W-:Y:S01]  /*4a10*/  LDGSTS.E [R8+0x1800c], desc[UR16][R166.64], P0 ;  /* 0x1800c000a6087fae */ /* 0x0007e20008121850 */
[----:B------:R-:W-:-:S03]  /*4a20*/  ISETP.GE.AND P0, PT, R0, 0x20, PT ;  /* 0x000000200000780c */ /* 0x000fc60003f06270 */
[----:B------:R2:W-:Y:S01]  /*4a30*/  STL [R1+0xd8], RZ ;  /* 0x0000d8ff01007387 */ /* 0x0005e20000100800 */
[----:B-1----:R-:W-:-:S03]  /*4a40*/  CS2R R164, SRZ ;  /* 0x0000000000a47805 */ /* 0x002fc6000001ff00 */
[----:B------:R1:W-:Y:S01]  /*4a50*/  LDGSTS.E [R185+0x10000], desc[UR16][R168.64], P5 ;  /* 0x10000000a8b97fae */ /* 0x0003e2000a921850 */
[----:B---3--:R-:W-:-:S03]  /*4a60*/  IMAD.SHL.U32 R8, R3, 0x20, RZ ;  /* 0x0000002003087824 */ /* 0x008fc600078e00ff */
[----:B------:R2:W-:Y:S01]  /*4a70*/  STL [R1+0xdc], RZ ;  /* 0x0000dcff01007387 */ /* 0x0005e20000100800 */
[----:B------:R-:W-:Y:S01]  /*4a80*/  CS2R R166, SRZ ;  /* 0x0000000000a67805 */ /* 0x000fe2000001ff00 */
[C---:B------:R-:W-:Y:S02]  /*4a90*/  IMAD.WIDE R56, R8.reuse, 0x4, R56 ;  /* 0x0000000408387825 */ /* 0x040fe400078e0238 */
[----:B------:R3:W-:Y:S02]  /*4aa0*/  LDGSTS.E [R185+0x18000], desc[UR16][R170.64], P5 ;  /* 0x18000000aab97fae */ /* 0x0007e4000a921850 */
[C---:B------:R-:W-:Y:S02]  /*4ab0*/  IMAD.WIDE R54, R8.reuse, 0x4, R54 ;  /* 0x0000000408367825 */ /* 0x040fe400078e0236 */
[----:B------:R2:W-:Y:S01]  /*4ac0*/  STL [R1+0xe0], RZ ;  /* 0x0000e0ff01007387 */ /* 0x0005e20000100800 */
[----:B-1----:R-:W-:Y:S01]  /*4ad0*/  CS2R R168, SRZ ;  /* 0x0000000000a87805 */ /* 0x002fe2000001ff00 */
[----:B------:R-:W-:-:S02]  /*4ae0*/  IMAD.WIDE R26, R8, 0x4, R26 ;  /* 0x00000004081a7825 */ /* 0x000fc400078e021a */
[----:B------:R1:W-:Y:S02]  /*4af0*/  LDGSTS.E [R185+0x10004], desc[UR16][R172.64], P4 ;  /* 0x10004000acb97fae */ /* 0x0003e4000a121850 */
[C---:B------:R-:W-:Y:S02]  /*4b00*/  IMAD.WIDE R52, R8.reuse, 0x4, R52 ;  /* 0x0000000408347825 */ /* 0x040fe400078e0234 */
[----:B------:R2:W-:Y:S01]  /*4b10*/  STL [R1+0xe4], RZ ;  /* 0x0000e4ff01007387 */ /* 0x0005e20000100800 */
[----:B---3--:R-:W-:Y:S01]  /*4b20*/  CS2R R170, SRZ ;  /* 0x0000000000aa7805 */ /* 0x008fe2000001ff00 */
[C---:B------:R-:W-:Y:S02]  /*4b30*/  IMAD.WIDE R50, R8.reuse, 0x4, R50 ;  /* 0x0000000408327825 */ /* 0x040fe400078e0232 */
[----:B------:R3:W-:Y:S02]  /*4b40*/  LDGSTS.E [R185+0x18004], desc[UR16][R174.64], P4 ;  /* 0x18004000aeb97fae */ /* 0x0007e4000a121850 */
[----:B------:R-:W-:-:S02]  /*4b50*/  IMAD.WIDE R48, R8, 0x4, R48 ;  /* 0x0000000408307825 */ /* 0x000fc400078e0230 */
[----:B------:R2:W-:Y:S01]  /*4b60*/  STL [R1+0xe8], RZ ;  /* 0x0000e8ff01007387 */ /* 0x0005e20000100800 */
[----:B-1----:R-:W-:Y:S01]  /*4b70*/  CS2R R172, SRZ ;  /* 0x0000000000ac7805 */ /* 0x002fe2000001ff00 */
[C---:B------:R-:W-:Y:S02]  /*4b80*/  IMAD.WIDE R46, R8.reuse, 0x4, R46 ;  /* 0x00000004082e7825 */ /* 0x040fe400078e022e */
[----:B------:R1:W-:Y:S02]  /*4b90*/  LDGSTS.E [R185+0x10008], desc[UR16][R176.64], P3 ;  /* 0x10008000b0b97fae */ /* 0x0003e40009921850 */
[C---:B------:R-:W-:Y:S02]  /*4ba0*/  IMAD.WIDE R44, R8.reuse, 0x4, R44 ;  /* 0x00000004082c7825 */ /* 0x040fe400078e022c */
[----:B------:R2:W-:Y:S01]  /*4bb0*/  STL [R1+0xec], RZ ;  /* 0x0000ecff01007387 */ /* 0x0005e20000100800 */
[----:B---3--:R-:W-:Y:S01]  /*4bc0*/  CS2R R174, SRZ ;  /* 0x0000000000ae7805 */ /* 0x008fe2000001ff00 */
[----:B------:R-:W-:-:S02]  /*4bd0*/  IMAD.WIDE R42, R8, 0x4, R42 ;  /* 0x00000004082a7825 */ /* 0x000fc400078e022a */
[----:B------:R3:W-:Y:S02]  /*4be0*/  LDGSTS.E [R185+0x18008], desc[UR16][R178.64], P3 ;  /* 0x18008000b2b97fae */ /* 0x0007e40009921850 */
[C---:B------:R-:W-:Y:S02]  /*4bf0*/  IMAD.WIDE R40, R8.reuse, 0x4, R40 ;  /* 0x0000000408287825 */ /* 0x040fe400078e0228 */
[----:B------:R2:W-:Y:S01]  /*4c00*/  STL [R1+0xf0], RZ ;  /* 0x0000f0ff01007387 */ /* 0x0005e20000100800 */
[----:B-1----:R-:W-:Y:S01]  /*4c10*/  CS2R R176, SRZ ;  /* 0x0000000000b07805 */ /* 0x002fe2000001ff00 */
[C---:B------:R-:W-:Y:S02]  /*4c20*/  IMAD.WIDE R38, R8.reuse, 0x4, R38 ;  /* 0x0000000408267825 */ /* 0x040fe400078e0226 */
[----:B------:R1:W-:Y:S02]  /*4c30*/  LDGSTS.E [R185+0x1000c], desc[UR16][R180.64], !P6 ;  /* 0x1000c000b4b97fae */ /* 0x0003e4000f121850 */
[----:B------:R-:W-:-:S02]  /*4c40*/  IMAD.WIDE R36, R8, 0x4, R36 ;  /* 0x0000000408247825 */ /* 0x000fc400078e0224 */
[----:B------:R2:W-:Y:S01]  /*4c50*/  STL [R1+0xf4], RZ ;  /* 0x0000f4ff01007387 */ /* 0x0005e20000100800 */
[----:B---3--:R-:W-:Y:S01]  /*4c60*/  CS2R R178, SRZ ;  /* 0x0000000000b27805 */ /* 0x008fe2000001ff00 */
[C---:B------:R-:W-:Y:S02]  /*4c70*/  IMAD.WIDE R34, R8.reuse, 0x4, R34 ;  /* 0x0000000408227825 */ /* 0x040fe400078e0222 */
[----:B------:R3:W-:Y:S02]  /*4c80*/  LDGSTS.E [R185+0x1800c], desc[UR16][R24.64], !P6 ;  /* 0x1800c00018b97fae */ /* 0x0007e4000f121850 */
[C---:B------:R-:W-:Y:S02]  /*4c90*/  IMAD.WIDE R32, R8.reuse, 0x4, R32 ;  /* 0x0000000408207825 */ /* 0x040fe400078e0220 */
[----:B------:R2:W-:Y:S01]  /*4ca0*/  STL [R1+0xf8], RZ ;  /* 0x0000f8ff01007387 */ /* 0x0005e20000100800 */
[----:B-1----:R-:W-:Y:S01]  /*4cb0*/  CS2R R180, SRZ ;  /* 0x0000000000b47805 */ /* 0x002fe2000001ff00 */
[----:B------:R-:W-:-:S02]  /*4cc0*/  IMAD.WIDE R30, R8, 0x4, R30 ;  /* 0x00000004081e7825 */ /* 0x000fc400078e021e */
[----:B------:R-:W0:Y:S02]  /*4cd0*/  LDGDEPBAR ;  /* 0x00000000000079af */ /* 0x000e240000000000 */
[----:B------:R-:W-:Y:S02]  /*4ce0*/  IMAD.WIDE R28, R8, 0x4, R28 ;  /* 0x00000004081c7825 */ /* 0x000fe400078e021c */
[----:B------:R2:W-:Y:S01]  /*4cf0*/  STL [R1+0xfc], RZ ;  /* 0x0000fcff01007387 */ /* 0x0005e20000100800 */
[----:B---3--:R-:W-:-:S03]  /*4d00*/  CS2R R24, SRZ ;  /* 0x0000000000187805 */ /* 0x008fc6000001ff00 */
[----:B------:R1:W-:Y:S04]  /*4d10*/  LDGSTS.E [R184+0x34000], desc[UR16][R56.64], P2 ;  /* 0x3400000038b87fae */ /* 0x0003e80009121850 */
[----:B------:R3:W-:Y:S04]  /*4d20*/  LDGSTS.E [R184+0x34400], desc[UR16][R54.64], P2 ;  /* 0x3440000036b87fae */ /* 0x0007e80009121850 */
[----:B------:R4:W-:Y:S04]  /*4d30*/  LDGSTS.E [R184+0x34800], desc[UR16][R26.64], P2 ;  /* 0x348000001ab87fae */ /* 0x0009e80009121850 */
[----:B------:R5:W-:Y:S01]  /*4d40*/  LDGSTS.E [R184+0x34c00], desc[UR16][R52.64], P2 ;  /* 0x34c0000034b87fae */ /* 0x000be20009121850 */
[----:B-1----:R-:W-:-:S03]  /*4d50*/  CS2R R56, SRZ ;  /* 0x0000000000387805 */ /* 0x002fc6000001ff00 */
[----:B------:R1:W-:Y:S01]  /*4d60*/  LDGSTS.E [R184+0x35000], desc[UR16][R50.64], P2 ;  /* 0x3500000032b87fae */ /* 0x0003e20009121850 */
[----:B---3--:R-:W-:-:S03]  /*4d70*/  CS2R R54, SRZ ;  /* 0x0000000000367805 */ /* 0x008fc6000001ff00 */
[----:B------:R3:W-:Y:S01]  /*4d80*/  LDGSTS.E [R184+0x35400], desc[UR16][R48.64], P2 ;  /* 0x3540000030b87fae */ /* 0x0007e20009121850 */
[----:B----4-:R-:W-:-:S03]  /*4d90*/  CS2R R26, SRZ ;  /* 0x00000000001a7805 */ /* 0x010fc6000001ff00 */
[----:B------:R4:W-:Y:S01]  /*4da0*/  LDGSTS.E [R184+0x35800], desc[UR16][R46.64], P2 ;  /* 0x358000002eb87fae */ /* 0x0009e20009121850 */
[----:B-----5:R-:W-:-:S03]  /*4db0*/  CS2R R52, SRZ ;  /* 0x0000000000347805 */ /* 0x020fc6000001ff00 */
        /* <DEDUP_REMOVED lines=18> */
[----:B------:R-:W0:Y:S01]  /*4ee0*/  LDGDEPBAR ;  /* 0x00000000000079af */ /* 0x000e220000000000 */
[----:B---3--:R-:W-:Y:S02]  /*4ef0*/  CS2R R32, SRZ ;  /* 0x0000000000207805 */ /* 0x008fe4000001ff00 */
[----:B----4-:R-:W-:Y:S02]  /*4f00*/  CS2R R30, SRZ ;  /* 0x00000000001e7805 */ /* 0x010fe4000001ff00 */
[----:B-----5:R-:W-:Y:S02]  /*4f10*/  CS2R R184, SRZ ;  /* 0x0000000000b87805 */ /* 0x020fe4000001ff00 */
[----:B------:R-:W-:Y:S01]  /*4f20*/  CS2R R28, SRZ ;  /* 0x00000000001c7805 */ /* 0x000fe2000001ff00 */
[----:B--2---:R-:W-:Y:S06]  /*4f30*/  @!P0 BRA `(.L_x_0) ;  /* 0x0000005c00148947 */ /* 0x004fec0003800000 */
[----:B------:R-:W1:Y:S01]  /*4f40*/  S2R R86, SR_TID.X ;  /* 0x0000000000567919 */ /* 0x000e620000002100 */
[----:B------:R-:W-:Y:S01]  /*4f50*/  SHF.R.S32.HI R3, RZ, 0x1f, R244 ;  /* 0x0000001fff037819 */ /* 0x000fe200000114f4 */
[----:B------:R-:W-:Y:S01]  /*4f60*/  IMAD.SHL.U32 R240, R8, 0x8, RZ ;  /* 0x0000000808f07824 */ /* 0x000fe200078e00ff */
[----:B------:R-:W-:Y:S01]  /*4f70*/  SHF.R.S32.HI R247, RZ, 0x1f, R2 ;  /* 0x0000001ffff77819 */ /* 0x000fe20000011402 */
[----:B------:R-:W-:Y:S01]  /*4f80*/  IMAD.MOV.U32 R82, RZ, RZ, R239 ;  /* 0x000000ffff527224 */ /* 0x000fe200078e00ef */
[----:B------:R-:W-:Y:S01]  /*4f90*/  SHF.R.S32.HI R27, RZ, 0x1f, R8 ;  /* 0x0000001fff1b7819 */ /* 0x000fe20000011408 */
[----:B------:R-:W-:Y:S01]  /*4fa0*/  IMAD.MOV.U32 R75, RZ, RZ, R226 ;  /* 0x000000ffff4b7224 */ /* 0x000fe200078e00e2 */
[----:B------:R-:W-:Y:S01]  /*4fb0*/  SHF.L.U64.HI R244, R244, 0x2, R3 ;  /* 0x00000002f4f47819 */ /* 0x000fe20000010203 */
[----:B------:R-:W-:Y:S01]  /*4fc0*/  IMAD.MOV.U32 R72, RZ, RZ, R222 ;  /* 0x000000ffff487224 */ /* 0x000fe200078e00de */
[----:B------:R-:W-:Y:S01]  /*4fd0*/  SHF.L.U64.HI R247, R2, 0x2, R247 ;  /* 0x0000000202f77819 */ /* 0x000fe200000102f7 */
[----:B------:R-:W-:Y:S01]  /*4fe0*/  IMAD.MOV.U32 R79, RZ, RZ, R220 ;  /* 0x000000ffff4f7224 */ /* 0x000fe200078e00dc */
[----:B------:R-:W-:Y:S01]  /*4ff0*/  SHF.R.S32.HI R24, RZ, 0x1f, R243 ;  /* 0x0000001fff187819 */ /* 0x000fe200000114f3 */
[----:B------:R-:W-:Y:S01]  /*5000*/  IMAD.MOV.U32 R70, RZ, RZ, R224 ;  /* 0x000000ffff467224 */ /* 0x000fe200078e00e0 */
[----:B------:R-:W-:Y:S01]  /*5010*/  SHF.R.S32.HI R25, RZ, 0x1f, R4 ;  /* 0x0000001fff197819 */ /* 0x000fe20000011404 */
[----:B------:R-:W-:Y:S01]  /*5020*/  IMAD.MOV.U32 R85, RZ, RZ, R225 ;  /* 0x000000ffff557224 */ /* 0x000fe200078e00e1 */
[----:B------:R-:W-:Y:S01]  /*5030*/  SHF.R.S32.HI R3, RZ, 0x1f, R6 ;  /* 0x0000001fff037819 */ /* 0x000fe20000011406 */
[----:B------:R-:W-:Y:S01]  /*5040*/  IMAD.MOV.U32 R77, RZ, RZ, R221 ;  /* 0x000000ffff4d7224 */ /* 0x000fe200078e00dd */
[----:B------:R-:W-:Y:S01]  /*5050*/  SHF.R.S32.HI R87, RZ, 0x1f, R0 ;  /* 0x0000001fff577819 */ /* 0x000fe20000011400 */
[----:B------:R-:W-:Y:S01]  /*5060*/  IMAD.MOV.U32 R74, RZ, RZ, R234 ;  /* 0x000000ffff4a7224 */ /* 0x000fe200078e00ea */
[----:B------:R-:W-:Y:S01]  /*5070*/  SHF.L.U64.HI R239, R8, 0x3, R27 ;  /* 0x0000000308ef7819 */ /* 0x000fe2000001021b */
[----:B------:R-:W-:Y:S01]  /*5080*/  IMAD.MOV.U32 R71, RZ, RZ, R230 ;  /* 0x000000ffff477224 */ /* 0x000fe200078e00e6 */
[----:B------:R-:W-:Y:S01]  /*5090*/  LEA R31, P0, R4, R240, 0x2 ;  /* 0x000000f0041f7211 */ /* 0x000fe200078010ff */
[----:B------:R-:W-:Y:S01]  /*50a0*/  IMAD.MOV.U32 R83, RZ, RZ, R228 ;  /* 0x000000ffff537224 */ /* 0x000fe200078e00e4 */
[----:B------:R-:W-:Y:S01]  /*50b0*/  SHF.L.U64.HI R243, R243, 0x2, R24 ;  /* 0x00000002f3f37819 */ /* 0x000fe20000010218 */
[----:B------:R-:W-:Y:S01]  /*50c0*/  IMAD.MOV.U32 R78, RZ, RZ, R232 ;  /* 0x000000ffff4e7224 */ /* 0x000fe200078e00e8 */
[----:B------:R-:W-:Y:S01]  /*50d0*/  SHF.L.U64.HI R6, R6, 0x2, R3 ;  /* 0x0000000206067819 */ /* 0x000fe20000010203 */
[----:B------:R-:W-:Y:S01]  /*50e0*/  STL [R1+0x2f8], R246 ;  /* 0x0002f8f601007387 */ /* 0x000fe20000100800 */
[----:B------:R-:W-:Y:S01]  /*50f0*/  LEA.HI R87, R87, R0, RZ, 0x5 ;  /* 0x0000000057577211 */ /* 0x000fe200078f28ff */
[----:B------:R-:W-:Y:S01]  /*5100*/  IMAD.MOV.U32 R76, RZ, RZ, R233 ;  /* 0x000000ffff4c7224 */ /* 0x000fe200078e00e9 */
[-C--:B------:R-:W-:Y:S01]  /*5110*/  LEA.HI.X R32, R4, R239.reuse, R25, 0x2, P0 ;  /* 0x000000ef04207211 */ /* 0x080fe200000f1419 */
[----:B------:R-:W-:Y:S01]  /*5120*/  STL [R1+0x2f4], R16 ;  /* 0x0002f41001007387 */ /* 0x000fe20000100800 */
[----:B------:R-:W-:Y:S01]  /*5130*/  SHF.R.S32.HI R4, RZ, 0x1f, R7 ;  /* 0x0000001fff047819 */ /* 0x000fe20000011407 */
[----:B------:R-:W-:Y:S01]  /*5140*/  IMAD.MOV.U32 R84, RZ, RZ, R227 ;  /* 0x000000ffff547224 */ /* 0x000fe200078e00e3 */
[----:B-1----:R-:W-:Y:S01]  /*5150*/  SHF.R.U32.HI R2, RZ, 0x5, R86 ;  /* 0x00000005ff027819 */ /* 0x002fe20000011656 */
[----:B------:R-:W-:Y:S01]  /*5160*/  IMAD.MOV.U32 R86, RZ, RZ, R223 ;  /* 0x000000ffff567224 */ /* 0x000fe200078e00df */
[----:B------:R-:W-:Y:S01]  /*5170*/  SHF.R.S32.HI R3, RZ, 0x1f, R10 ;  /* 0x0000001fff037819 */ /* 0x000fe2000001140a */
[----:B------:R-:W-:Y:S01]  /*5180*/  STL [R1+0x2f0], R13 ;  /* 0x0002f00d01007387 */ /* 0x000fe20000100800 */
[----:B------:R-:W-:Y:S01]  /*5190*/  R2UR UR15, R2 ;  /* 0x00000000020f72ca */ /* 0x000fe200000e0000 */
[----:B------:R-:W-:Y:S01]  /*51a0*/  IMAD.MOV.U32 R81, RZ, RZ, R238 ;  /* 0x000000ffff517224 */ /* 0x000fe200078e00ee */
[----:B------:R-:W-:Y:S01]  /*51b0*/  SHF.R.S32.HI R2, RZ, 0x1f, R11 ;  /* 0x0000001fff027819 */ /* 0x000fe2000001140b */
[----:B------:R-:W-:Y:S01]  /*51c0*/  STL [R1+0x2ec], R12 ;  /* 0x0002ec0c01007387 */ /* 0x000fe20000100800 */
[----:B------:R-:W-:Y:S01]  /*51d0*/  SHF.R.S32.HI R0, RZ, 0x1f, R15 ;  /* 0x0000001fff007819 */ /* 0x000fe2000001140f */
[----:B------:R-:W-:Y:S01]  /*51e0*/  IMAD.MOV.U32 R80, RZ, RZ, R236 ;  /* 0x000000ffff507224 */ /* 0x000fe200078e00ec */
[-C--:B------:R-:W-:Y:S01]  /*51f0*/  LEA R29, P0, R7, R240.reuse, 0x2 ;  /* 0x000000f0071d7211 */ /* 0x080fe200078010ff */
[----:B------:R-:W-:Y:S01]  /*5200*/  IMAD.MOV.U32 R73, RZ, RZ, R231 ;  /* 0x000000ffff497224 */ /* 0x000fe200078e00e7 */
[CC--:B------:R-:W-:Y:S01]  /*5210*/  LEA R26, P1, R10.reuse, R240.reuse, 0x2 ;  /* 0x000000f00a1a7211 */ /* 0x0c0fe200078210ff */
[----:B------:R-:W-:Y:S01]  /*5220*/  STL [R1+0x2e8], R9 ;  /* 0x0002e80901007387 */ /* 0x000fe20000100800 */
[-C--:B------:R-:W-:Y:S01]  /*5230*/  LEA R25, P2, R11, R240.reuse, 0x2 ;  /* 0x000000f00b197211 */ /* 0x080fe200078410ff */
[----:B------:R-:W-:Y:S01]  /*5240*/  IMAD.MOV.U32 R64, RZ, RZ, R73 ;  /* 0x000000ffff407224 */ /* 0x000fe200078e0049 */
[-C--:B------:R-:W-:Y:S01]  /*5250*/  LEA R24, P3, R15, R240.reuse, 0x2 ;  /* 0x000000f00f187211 */ /* 0x080fe200078610ff */
[----:B------:R1:W-:Y:S01]  /*5260*/  STL [R1+0x2e0], R5 ;  /* 0x0002e00501007387 */ /* 0x0003e20000100800 */
[-C--:B------:R-:W-:Y:S01]  /*5270*/  LEA.HI.X R30, R7, R239.reuse, R4, 0x2, P0 ;  /* 0x000000ef071e7211 */ /* 0x080fe200000f1404 */
[----:B------:R-:W-:Y:S01]  /*5280*/  IMAD.MOV.U32 R73, RZ, RZ, R237 ;  /* 0x000000ffff497224 */ /* 0x000fe200078e00ed */
[-C--:B------:R-:W-:Y:S01]  /*5290*/  LEA.HI.X R28, R10, R239.reuse, R3, 0x2, P1 ;  /* 0x000000ef0a1c7211 */ /* 0x080fe200008f1403 */
[----:B------:R-:W-:Y:S01]  /*52a0*/  STL [R1+0x34c], R243 ;  /* 0x00034cf301007387 */ /* 0x000fe20000100800 */
[-C--:B------:R-:W-:Y:S01]  /*52b0*/  LEA.HI.X R11, R11, R239.reuse, R2, 0x2, P2 ;  /* 0x000000ef0b0b7211 */ /* 0x080fe200010f1402 */
[----:B------:R-:W-:Y:S01]  /*52c0*/  IMAD.MOV.U32 R68, RZ, RZ, R70 ;  /* 0x000000ffff447224 */ /* 0x000fe200078e0046 */
[-C--:B------:R-:W-:Y:S01]  /*52d0*/  LEA.HI.X R15, R15, R239.reuse, R0, 0x2, P3 ;  /* 0x000000ef0f0f7211 */ /* 0x080fe200018f1400 */
[----:B------:R-:W-:Y:S01]  /*52e0*/  STL [R1+0x2fc], R247 ;  /* 0x0002fcf701007387 */ /* 0x000fe20000100800 */
[----:B------:R-:W-:Y:S01]  /*52f0*/  SHF.R.S32.HI R2, RZ, 0x1f, R17 ;  /* 0x0000001fff027819 */ /* 0x000fe20000011411 */
[----:B------:R-:W-:Y:S01]  /*5300*/  IMAD.MOV.U32 R70, RZ, RZ, R74 ;  /* 0x000000ffff467224 */ /* 0x000fe200078e004a */
[----:B------:R-:W-:Y:S01]  /*5310*/  SHF.R.S32.HI R7, RZ, 0x1f, R18 ;  /* 0x0000001fff077819 */ /* 0x000fe20000011412 */
[----:B------:R-:W-:Y:S01]  /*5320*/  STL [R1+0x300], R6 ;  /* 0x0003000601007387 */ /* 0x000fe20000100800 */
[----:B------:R-:W-:Y:S01]  /*5330*/  SHF.R.S32.HI R3, RZ, 0x1f, R20 ;  /* 0x0000001fff037819 */ /* 0x000fe20000011414 */
[----:B------:R-:W-:Y:S01]  /*5340*/  IMAD.MOV.U32 R74, RZ, RZ, R80 ;  /* 0x000000ffff4a7224 */ /* 0x000fe200078e0050 */
[-C--:B------:R-:W-:Y:S01]  /*5350*/  LEA R220, P0, R17, R240.reuse, 0x2 ;  /* 0x000000f011dc7211 */ /* 0x080fe200078010ff */
[----:B------:R-:W-:Y:S01]  /*5360*/  STL [R1+0x304], R87 ;  /* 0x0003045701007387 */ /* 0x000fe20000100800 */
[-C--:B------:R-:W-:Y:S01]  /*5370*/  LEA R222, P1, R18, R240.reuse, 0x2 ;  /* 0x000000f012de7211 */ /* 0x080fe200078210ff */
[----:B------:R-:W-:Y:S01]  /*5380*/  IMAD.MOV.U32 R80, RZ, RZ, R82 ;  /* 0x000000ffff507224 */ /* 0x000fe200078e0052 */
[-C--:B------:R-:W-:Y:S01]  /*5390*/  LEA R226, P3, R20, R240.reuse, 0x2 ;  /* 0x000000f014e27211 */ /* 0x080fe200078610ff */
[----:B------:R-:W-:Y:S01]  /*53a0*/  IMAD.MOV.U32 R82, RZ, RZ, R235 ;  /* 0x000000ffff527224 */ /* 0x000fe200078e00eb */
[----:B------:R-:W-:Y:S01]  /*53b0*/  SHF.R.S32.HI R0, RZ, 0x1f, R19 ;  /* 0x0000001fff007819 */ /* 0x000fe20000011413 */
[----:B------:R-:W-:Y:S01]  /*53c0*/  IMAD.MOV.U32 R67, RZ, RZ, R71 ;  /* 0x000000ffff437224 */ /* 0x000fe200078e0047 */
[----:B------:R-:W-:Y:S01]  /*53d0*/  LEA R224, P2, R19, R240, 0x2 ;  /* 0x000000f013e07211 */ /* 0x000fe200078410ff */
[----:B------:R-:W-:Y:S01]  /*53e0*/  IMAD.MOV.U32 R71, RZ, RZ, R229 ;  /* 0x000000ffff477224 */ /* 0x000fe200078e00e5 */
[----:B------:R-:W-:-:S02]  /*53f0*/  LEA.HI.X R10, R17, R239, R2, 0x2, P0 ;  /* 0x000000ef110a7211 */ /* 0x000fc400000f1402 */
[-C--:B------:R-:W-:Y:S02]  /*5400*/  LEA.HI.X R221, R18, R239.reuse, R7, 0x2, P1 ;  /* 0x000000ef12dd7211 */ /* 0x080fe400008f1407 */
[-C--:B------:R-:W-:Y:S02]  /*5410*/  LEA.HI.X R225, R20, R239.reuse, R3, 0x2, P3 ;  /* 0x000000ef14e17211 */ /* 0x080fe400018f1403 */
[----:B------:R-:W-:Y:S02]  /*5420*/  LEA.HI.X R223, R19, R239, R0, 0x2, P2 ;  /* 0x000000ef13df7211 */ /* 0x000fe400010f1400 */
[----:B------:R-:W-:Y:S02]  /*5430*/  SHF.R.S32.HI R2, RZ, 0x1f, R21 ;  /* 0x0000001fff027819 */ /* 0x000fe40000011415 */
[----:B------:R-:W-:Y:S02]  /*5440*/  SHF.R.S32.HI R7, RZ, 0x1f, R22 ;  /* 0x0000001fff077819 */ /* 0x000fe40000011416 */
[----:B------:R-:W-:-:S02]  /*5450*/  SHF.R.S32.HI R3, RZ, 0x1f, R216 ;  /* 0x0000001fff037819 */ /* 0x000fc400000114d8 */
[-C--:B------:R-:W-:Y:S02]  /*5460*/  LEA R228, P0, R21, R240.reuse, 0x2 ;  /* 0x000000f015e47211 */ /* 0x080fe400078010ff */
[-C--:B------:R-:W-:Y:S02]  /*5470*/  LEA R230, P1, R22, R240.reuse, 0x2 ;  /* 0x000000f016e67211 */ /* 0x080fe400078210ff */
[-C--:B------:R-:W-:Y:S02]  /*5480*/  LEA R234, P3, R216, R240.reuse, 0x2 ;  /* 0x000000f0d8ea7211 */ /* 0x080fe400078610ff */
[----:B------:R-:W-:Y:S02]  /*5490*/  SHF.R.S32.HI R0, RZ, 0x1f, R23 ;  /* 0x0000001fff007819 */ /* 0x000fe40000011417 */
[----:B------:R-:W-:Y:S02]  /*54a0*/  LEA R232, P2, R23, R240, 0x2 ;  /* 0x000000f017e87211 */ /* 0x000fe400078410ff */
[----:B------:R-:W-:-:S02]  /*54b0*/  LEA.HI.X R227, R21, R239, R2, 0x2, P0 ;  /* 0x000000ef15e37211 */ /* 0x000fc400000f1402 */
[-C--:B------:R-:W-:Y:S02]  /*54c0*/  LEA.HI.X R7, R22, R239.reuse, R7, 0x2, P1 ;  /* 0x000000ef16077211 */ /* 0x080fe400008f1407 */
[-C--:B------:R-:W-:Y:S02]  /*54d0*/  LEA.HI.X R233, R216, R239.reuse, R3, 0x2, P3 ;  /* 0x000000efd8e97211 */ /* 0x080fe400018f1403 */
[----:B------:R-:W-:Y:S02]  /*54e0*/  LEA.HI.X R231, R23, R239, R0, 0x2, P2 ;  /* 0x000000ef17e77211 */ /* 0x000fe400010f1400 */
[----:B------:R-:W-:Y:S02]  /*54f0*/  SHF.R.S32.HI R4, RZ, 0x1f, R217 ;  /* 0x0000001fff047819 */ /* 0x000fe400000114d9 */
[----:B------:R-:W-:Y:S02]  /*5500*/  SHF.R.S32.HI R3, RZ, 0x1f, R218 ;  /* 0x0000001fff037819 */ /* 0x000fe400000114da */
[----:B------:R-:W-:-:S02]  /*5510*/  LEA R236, P0, R217, R240, 0x2 ;  /* 0x000000f0d9ec7211 */ /* 0x000fc400078010ff */
[-C--:B------:R-:W-:Y:S02]  /*5520*/  LEA R238, P1, R218, R240.reuse, 0x2 ;  /* 0x000000f0daee7211 */ /* 0x080fe400078210ff */
[----:B------:R-:W-:Y:S02]  /*5530*/  SHF.R.S32.HI R0, RZ, 0x1f, R219 ;  /* 0x0000001fff007819 */ /* 0x000fe400000114db */
[----:B------:R-:W-:Y:S02]  /*5540*/  LEA R240, P2, R219, R240, 0x2 ;  /* 0x000000f0dbf07211 */ /* 0x000fe400078410ff */
[----:B------:R-:W-:Y:S02]  /*5550*/  LEA R2, P3, R14, UR6, 0x3 ;  /* 0x000000060e027c11 */ /* 0x000fe4000f8618ff */
[----:B-1----:R-:W-:Y:S02]  /*5560*/  SHF.R.S32.HI R5, RZ, 0x1f, R14 ;  /* 0x0000001fff057819 */ /* 0x002fe4000001140e */
[-C--:B------:R-:W-:Y:S01]  /*5570*/  LEA.HI.X R4, R217, R239.reuse, R4, 0x2, P0 ;  /* 0x000000efd9047211 */ /* 0x080fe200000f1404 */
[----:B------:R-:W-:Y:S01]  /*5580*/  STL [R1+0x308], R2 ;  /* 0x0003080201007387 */ /* 0x000fe20000100800 */
[----:B------:R-:W-:-:S02]  /*5590*/  LEA.HI.X R3, R218, R239, R3, 0x2, P1 ;  /* 0x000000efda037211 */ /* 0x000fc400008f1403 */
[----:B------:R-:W-:Y:S01]  /*55a0*/  LEA.HI.X R239, R219, R239, R0, 0x2, P2 ;  /* 0x000000efdbef7211 */ /* 0x000fe200010f1400 */
[----:B------:R-:W2:Y:S01]  /*55b0*/  LDL.LU R65, [R1+0x100] ;  /* 0x0001000001417983 */ /* 0x000ea20000300800 */
[----:B------:R-:W-:Y:S02]  /*55c0*/  LEA.HI.X R0, R14, UR7, R5, 0x3, P3 ;  /* 0x000000070e007c11 */ /* 0x000fe400098f1c05 */
[----:B------:R-:W-:Y:S01]  /*55d0*/  IADD3 R18, P2, R31, UR4, RZ ;  /* 0x000000041f127c10 */ /* 0x000fe2000ff5e0ff */
[----:B------:R-:W3:Y:S01]  /*55e0*/  LDL.LU R66, [R1+0x104] ;  /* 0x0001040001427983 */ /* 0x000ee20000300800 */
[----:B------:R-:W-:Y:S02]  /*55f0*/  IADD3 R20, P6, R29, UR4, RZ ;  /* 0x000000041d147c10 */ /* 0x000fe4000ffde0ff */
[----:B------:R-:W-:Y:S01]  /*5600*/  IADD3 R22, P1, R26, UR4, RZ ;  /* 0x000000041a167c10 */ /* 0x000fe2000ff3e0ff */
[----:B------:R-:W4:Y:S01]  /*5610*/  LDL.LU R58, [R1+0x108] ;  /* 0x00010800013a7983 */ /* 0x000f220000300800 */
[----:B------:R-:W-:-:S03]  /*5620*/  IADD3 R216, P0, R25, UR4, RZ ;  /* 0x0000000419d87c10 */ /* 0x000fc6000ff1e0ff */
[----:B------:R-:W4:Y:S01]  /*5630*/  LDL.LU R60, [R1+0x10c] ;  /* 0x00010c00013c7983 */ /* 0x000f220000300800 */
[----:B------:R-:W-:-:S03]  /*5640*/  IADD3 R218, P5, R24, UR4, RZ ;  /* 0x0000000418da7c10 */ /* 0x000fc6000ffbe0ff */
[----:B------:R1:W-:Y:S01]  /*5650*/  STL [R1+0x310], R0 ;  /* 0x0003100001007387 */ /* 0x0003e20000100800 */
[----:B------:R-:W-:-:S03]  /*5660*/  IADD3 R220, P4, R220, UR4, RZ ;  /* 0x00000004dcdc7c10 */ /* 0x000fc6000ff9e0ff */
[----:B------:R-:W-:Y:S01]  /*5670*/  STL [R1+0x30c], R14 ;  /* 0x00030c0e01007387 */ /* 0x000fe20000100800 */
[----:B------:R-:W-:-:S03]  /*5680*/  IADD3.X R17, R32, UR5, RZ, P2, !PT ;  /* 0x0000000520117c10 */ /* 0x000fc600097fe4ff */
[----:B------:R-:W-:Y:S01]  /*5690*/  STL [R1+0x314], R18 ;  /* 0x0003141201007387 */ /* 0x000fe20000100800 */
        /* <DEDUP_REMOVED lines=12> */
[----:B------:R-:W-:Y:S01]  /*5760*/  IADD3 R228, P0, R228, UR4, RZ ;  /* 0x00000004e4e47c10 */ /* 0x000fe2000ff1e0ff */
[----:B-1----:R-:W-:Y:S02]  /*5770*/  IMAD.SHL.U32 R0, R250, 0x4, RZ ;  /* 0x00000004fa007824 */ /* 0x002fe400078e00ff */
[----:B------:R-:W-:Y:S04]  /*5780*/  STL [R1+0x330], R222 ;  /* 0x000330de01007387 */ /* 0x000fe80000100800 */
[----:B------:R-:W-:Y:S04]  /*5790*/  STL [R1+0x334], R19 ;  /* 0x0003341301007387 */ /* 0x000fe80000100800 */
[----:B------:R-:W-:Y:S04]  /*57a0*/  STL [R1+0x338], R224 ;  /* 0x000338e001007387 */ /* 0x000fe80000100800 */
[----:B------:R-:W-:Y:S04]  /*57b0*/  STL [R1+0x33c], R21 ;  /* 0x00033c1501007387 */ /* 0x000fe80000100800 */
[----:B------:R-:W-:Y:S04]  /*57c0*/  STL [R1+0x340], R226 ;  /* 0x000340e201007387 */ /* 0x000fe80000100800 */
[----:B------:R-:W-:Y:S04]  /*57d0*/  STL [R1+0x344], R23 ;  /* 0x0003441701007387 */ /* 0x000fe80000100800 */
[----:B------:R-:W-:Y:S04]  /*57e0*/  STL [R1+0x348], R228 ;  /* 0x000348e401007387 */ /* 0x000fe80000100800 */
[----:B------:R-:W-:Y:S04]  /*57f0*/  STL [R1+0x11c], R0 ;  /* 0x00011c0001007387 */ /* 0x000fe80000100800 */
[----:B------:R-:W4:Y:S04]  /*5800*/  LDL.LU R69, [R1+0x110] ;  /* 0x0001100001457983 */ /* 0x000f280000300800 */
[----:B------:R-:W-:Y:S04]  /*5810*/  STL [R1], RZ ;  /* 0x000000ff01007387 */ /* 0x000fe80000100800 */
[----:B------:R-:W-:Y:S04]  /*5820*/  STL [R1+0x4], RZ ;  /* 0x000004ff01007387 */ /* 0x000fe80000100800 */
        /* <DEDUP_REMOVED lines=41> */
[----:B------:R-:W-:Y:S01]  /*5ac0*/  STL [R1+0xac], RZ ;  /* 0x0000acff01007387 */ /* 0x000fe20000100800 */
[----:B------:R-:W-:-:S03]  /*5ad0*/  IADD3.X R225, R225, UR5, RZ, P1, !PT ;  /* 0x00000005e1e17c10 */ /* 0x000fc60008ffe4ff */
[----:B------:R-:W-:Y:S01]  /*5ae0*/  STL [R1+0xb0], RZ ;  /* 0x0000b0ff01007387 */ /* 0x000fe20000100800 */
[----:B------:R-:W-:-:S03]  /*5af0*/  IADD3 R238, P1, R238, UR4, RZ ;  /* 0x00000004eeee7c10 */ /* 0x000fc6000ff3e0ff */
[----:B------:R-:W-:Y:S04]  /*5b00*/  STL [R1+0xb4], RZ ;  /* 0x0000b4ff01007387 */ /* 0x000fe80000100800 */
[----:B------:R-:W-:Y:S04]  /*5b10*/  STL [R1+0xb8], RZ ;  /* 0x0000b8ff01007387 */ /* 0x000fe80000100800 */
[----:B------:R-:W-:Y:S04]  /*5b20*/  STL [R1+0xbc], RZ ;  /* 0x0000bcff01007387 */ /* 0x000fe80000100800 */
[----:B------:R-:W-:Y:S01]  /*5b30*/  STL [R1+0xc0], RZ ;  /* 0x0000c0ff01007387 */ /* 0x000fe20000100800 */
[----:B------:R-:W-:-:S03]  /*5b40*/  IADD3.X R237, R3, UR5, RZ, P1, !PT ;  /* 0x0000000503ed7c10 */ /* 0x000fc60008ffe4ff */
[----:B------:R-:W-:Y:S01]  /*5b50*/  STL [R1+0xc4], RZ ;  /* 0x0000c4ff01007387 */ /* 0x000fe20000100800 */
[----:B------:R-:W-:-:S03]  /*5b60*/  IADD3.X R223, R223, UR5, RZ, P2, !PT ;  /* 0x00000005dfdf7c10 */ /* 0x000fc600097fe4ff */
[----:B------:R-:W-:Y:S01]  /*5b70*/  STL [R1+0xc8], RZ ;  /* 0x0000c8ff01007387 */ /* 0x000fe20000100800 */
[----:B------:R-:W-:-:S03]  /*5b80*/  IMAD.MOV.U32 R3, RZ, RZ, R245 ;  /* 0x000000ffff037224 */ /* 0x000fc600078e00f5 */
[----:B------:R-:W-:Y:S01]  /*5b90*/  STL [R1+0xcc], RZ ;  /* 0x0000ccff01007387 */ /* 0x000fe20000100800 */
[----:B------:R-:W-:Y:S01]  /*5ba0*/  IADD3 R236, P2, R236, UR4, RZ ;  /* 0x00000004ecec7c10 */ /* 0x000fe2000ff5e0ff */
[----:B------:R-:W-:Y:S02]  /*5bb0*/  IMAD.SHL.U32 R245, R248, 0x4, RZ ;  /* 0x00000004f8f57824 */ /* 0x000fe400078e00ff */
[----:B------:R-:W-:Y:S04]  /*5bc0*/  STL [R1+0xd0], RZ ;  /* 0x0000d0ff01007387 */ /* 0x000fe80000100800 */
[----:B------:R-:W-:Y:S04]  /*5bd0*/  STL [R1+0xd4], RZ ;  /* 0x0000d4ff01007387 */ /* 0x000fe80000100800 */
[----:B------:R-:W-:Y:S01]  /*5be0*/  STL [R1+0xd8], RZ ;  /* 0x0000d8ff01007387 */ /* 0x000fe20000100800 */
[----:B------:R-:W-:-:S03]  /*5bf0*/  IADD3.X R235, R4, UR5, RZ, P2, !PT ;  /* 0x0000000504eb7c10 */ /* 0x000fc600097fe4ff */
[----:B------:R-:W-:Y:S01]  /*5c00*/  STL [R1+0xdc], RZ ;  /* 0x0000dcff01007387 */ /* 0x000fe20000100800 */
[----:B------:R-:W-:-:S03]  /*5c10*/  IADD3.X R221, R221, UR5, RZ, P3, !PT ;  /* 0x00000005dddd7c10 */ /* 0x000fc60009ffe4ff */
[----:B------:R-:W-:Y:S01]  /*5c20*/  STL [R1+0xe0], RZ ;  /* 0x0000e0ff01007387 */ /* 0x000fe20000100800 */
[----:B------:R-:W-:-:S03]  /*5c30*/  IADD3 R243, P2, R245, R241, RZ ;  /* 0x000000f1f5f37210 */ /* 0x000fc60007f5e0ff */
[----:B------:R-:W-:Y:S01]  /*5c40*/  STL [R1+0xe4], RZ ;  /* 0x0000e4ff01007387 */ /* 0x000fe20000100800 */
[----:B------:R-:W-:-:S03]  /*5c50*/  IADD3.X R219, R10, UR5, RZ, P4, !PT ;  /* 0x000000050adb7c10 */ /* 0x000fc6000a7fe4ff */
[----:B------:R-:W-:Y:S01]  /*5c60*/  STL [R1+0xe8], RZ ;  /* 0x0000e8ff01007387 */ /* 0x000fe20000100800 */
[----:B------:R-:W-:-:S03]  /*5c70*/  IADD3 R234, P3, R234, UR4, RZ ;  /* 0x00000004eaea7c10 */ /* 0x000fc6000ff7e0ff */
[----:B------:R-:W-:Y:S01]  /*5c80*/  STL [R1+0xec], RZ ;  /* 0x0000ecff01007387 */ /* 0x000fe20000100800 */
[----:B------:R-:W-:-:S03]  /*5c90*/  SHF.R.S32.HI R10, RZ, 0x1f, R249 ;  /* 0x0000001fff0a7819 */ /* 0x000fc600000114f9 */
[----:B------:R-:W-:Y:S01]  /*5ca0*/  STL [R1+0xf0], RZ ;  /* 0x0000f0ff01007387 */ /* 0x000fe20000100800 */
[----:B------:R-:W-:-:S03]  /*5cb0*/  IADD3.X R233, R233, UR5, RZ, P3, !PT ;  /* 0x00000005e9e97c10 */ /* 0x000fc60009ffe4ff */
[----:B------:R-:W-:Y:S01]  /*5cc0*/  STL [R1+0xf4], RZ ;  /* 0x0000f4ff01007387 */ /* 0x000fe20000100800 */
[----:B------:R-:W-:-:S03]  /*5cd0*/  SHF.L.U64.HI R10, R249, 0x2, R10 ;  /* 0x00000002f90a7819 */ /* 0x000fc6000001020a */
[----:B------:R-:W-:Y:S01]  /*5ce0*/  STL [R1+0xf8], RZ ;  /* 0x0000f8ff01007387 */ /* 0x000fe20000100800 */
[----:B------:R-:W-:-:S03]  /*5cf0*/  IADD3 R232, P4, R232, UR4, RZ ;  /* 0x00000004e8e87c10 */ /* 0x000fc6000ff9e0ff */
[----:B------:R-:W-:Y:S01]  /*5d00*/  STL [R1+0xfc], RZ ;  /* 0x0000fcff01007387 */ /* 0x000fe20000100800 */
[----:B------:R-:W-:-:S03]  /*5d10*/  IMAD.SHL.U32 R249, R249, 0x4, RZ ;  /* 0x00000004f9f97824 */ /* 0x000fc600078e00ff */
[----:B------:R1:W-:Y:S01]  /*5d20*/  STL [R1+0x2d4], R243 ;  /* 0x0002d4f301007387 */ /* 0x0003e20000100800 */
[----:B------:R-:W-:Y:S02]  /*5d30*/  IADD3.X R231, R231, UR5, RZ, P4, !PT ;  /* 0x00000005e7e77c10 */ /* 0x000fe4000a7fe4ff */
[----:B-1----:R-:W-:Y:S02]  /*5d40*/  IADD3 R243, P3, R242, R245, RZ ;  /* 0x000000f5f2f37210 */ /* 0x002fe40007f7e0ff */
[----:B------:R-:W4:Y:S04]  /*5d50*/  LDL.LU R245, [R1+0x11c] ;  /* 0x00011c0001f57983 */ /* 0x000f280000300800 */
[----:B------:R1:W-:Y:S02]  /*5d60*/  STL [R1+0x2cc], R243 ;  /* 0x0002ccf301007387 */ /* 0x0003e40000100800 */
[----:B-1----:R-:W-:-:S05]  /*5d70*/  IADD3 R243, P4, R249, R241, RZ ;  /* 0x000000f1f9f37210 */ /* 0x002fca0007f9e0ff */
[----:B------:R1:W-:Y:S04]  /*5d80*/  STL [R1+0x2c4], R243 ;  /* 0x0002c4f301007387 */ /* 0x0003e80000100800 */
[----:B-1----:R-:W4:Y:S01]  /*5d90*/  LDL.LU R243, [R1+0x34c] ;  /* 0x00034c0001f37983 */ /* 0x002f220000300800 */
[----:B------:R-:W-:Y:S02]  /*5da0*/  IADD3.X R217, R15, UR5, RZ, P5, !PT ;  /* 0x000000050fd97c10 */ /* 0x000fe4000affe4ff */
[----:B------:R-:W-:Y:S02]  /*5db0*/  IADD3 R230, P5, R230, UR4, RZ ;  /* 0x00000004e6e67c10 */ /* 0x000fe4000ffbe0ff */
[----:B------:R-:W-:Y:S02]  /*5dc0*/  SHF.R.S32.HI R11, RZ, 0x1f, R248 ;  /* 0x0000001fff0b7819 */ /* 0x000fe400000114f8 */
[----:B------:R-:W-:-:S02]  /*5dd0*/  IADD3.X R229, R7, UR5, RZ, P5, !PT ;  /* 0x0000000507e57c10 */ /* 0x000fc4000affe4ff */
[----:B------:R-:W-:Y:S02]  /*5de0*/  IADD3 R249, P5, R249, R242, RZ ;  /* 0x000000f2f9f97210 */ /* 0x000fe40007fbe0ff */
[----:B------:R-:W-:-:S03]  /*5df0*/  SHF.L.U64.HI R4, R248, 0x2, R11 ;  /* 0x00000002f8047819 */ /* 0x000fc6000001020b */
[----:B------:R1:W-:Y:S02]  /*5e00*/  STL [R1+0x2bc], R249 ;  /* 0x0002bcf901007387 */ /* 0x0003e40000100800 */
[----:B-1----:R-:W-:-:S05]  /*5e10*/  IMAD.X R249, R4, 0x1, R244, P2 ;  /* 0x0000000104f97824 */ /* 0x002fca00010e06f4 */
[----:B------:R1:W-:Y:S01]  /*5e20*/  STL [R1+0x2d0], R249 ;  /* 0x0002d0f901007387 */ /* 0x0003e20000100800 */
[----:B------:R-:W-:Y:S01]  /*5e30*/  IMAD.SHL.U32 R228, R251, 0x4, RZ ;  /* 0x00000004fbe47824 */ /* 0x000fe200078e00ff */
[----:B------:R-:W-:Y:S02]  /*5e40*/  SHF.R.S32.HI R11, RZ, 0x1f, R250 ;  /* 0x0000001fff0b7819 */ /* 0x000fe400000114fa */
[----:B------:R-:W-:Y:S02]  /*5e50*/  SHF.R.S32.HI R15, RZ, 0x1f, R252 ;  /* 0x0000001fff0f7819 */ /* 0x000fe400000114fc */
[----:B------:R-:W-:Y:S02]  /*5e60*/  SHF.L.U64.HI R11, R250, 0x2, R11 ;  /* 0x00000002fa0b7819 */ /* 0x000fe4000001020b */
[C---:B------:R-:W-:Y:S01]  /*5e70*/  SHF.L.U64.HI R62, R252.reuse, 0x2, R15 ;  /* 0x00000002fc3e7819 */ /* 0x040fe2000001020f */
[----:B------:R-:W-:Y:S01]  /*5e80*/  IMAD.SHL.U32 R252, R252, 0x4, RZ ;  /* 0x00000004fcfc7824 */ /* 0x000fe200078e00ff */
[----:B------:R-:W-:Y:S01]  /*5e90*/  SHF.R.S32.HI R24, RZ, 0x1f, R251 ;  /* 0x0000001fff187819 */ /* 0x000fe200000114fb */
[----:B--2---:R-:W-:-:S03]  /*5ea0*/  IMAD.SHL.U32 R23, R65, 0x4, RZ ;  /* 0x0000000441177824 */ /* 0x004fc600078e00ff */
[----:B------:R-:W-:Y:S01]  /*5eb0*/  SHF.L.U64.HI R61, R251, 0x2, R24 ;  /* 0x00000002fb3d7819 */ /* 0x000fe20000010218 */
[----:B---3--:R-:W-:Y:S01]  /*5ec0*/  IMAD.SHL.U32 R226, R66, 0x4, RZ ;  /* 0x0000000442e27824 */ /* 0x008fe200078e00ff */
[----:B------:R-:W-:Y:S01]  /*5ed0*/  SHF.R.S32.HI R63, RZ, 0x1f, R65 ;  /* 0x0000001fff3f7819 */ /* 0x000fe20000011441 */
[----:B----4-:R-:W-:-:S03]  /*5ee0*/  IMAD.SHL.U32 R21, R58, 0x4, RZ ;  /* 0x000000043a157824 */ /* 0x010fc600078e00ff */
[----:B------:R-:W-:Y:S01]  /*5ef0*/  SHF.L.U64.HI R63, R65, 0x2, R63 ;  /* 0x00000002413f7819 */ /* 0x000fe2000001023f */
[----:B------:R-:W-:Y:S01]  /*5f00*/  IMAD.MOV.U32 R59, RZ, RZ, R64 ;  /* 0x000000ffff3b7224 */ /* 0x000fe200078e0040 */
[----:B------:R-:W-:Y:S01]  /*5f10*/  SHF.R.S32.HI R64, RZ, 0x1f, R66 ;  /* 0x0000001fff407819 */ /* 0x000fe20000011442 */
[----:B------:R-:W-:-:S03]  /*5f20*/  IMAD.SHL.U32 R224, R60, 0x4, RZ ;  /* 0x000000043ce07824 */ /* 0x000fc600078e00ff */
[----:B------:R-:W-:Y:S02]  /*5f30*/  SHF.L.U64.HI R64, R66, 0x2, R64 ;  /* 0x0000000242407819 */ /* 0x000fe40000010240 */
[----:B------:R-:W-:Y:S01]  /*5f40*/  SHF.R.S32.HI R65, RZ, 0x1f, R58 ;  /* 0x0000001fff417819 */ /* 0x000fe2000001143a */
[----:B------:R-:W-:-:S03]  /*5f50*/  IMAD.SHL.U32 R19, R69, 0x4, RZ ;  /* 0x0000000445137824 */ /* 0x000fc600078e00ff */
[----:B------:R-:W-:Y:S02]  /*5f60*/  SHF.L.U64.HI R65, R58, 0x2, R65 ;  /* 0x000000023a417819 */ /* 0x000fe40000010241 */
[----:B------:R-:W-:Y:S01]  /*5f70*/  SHF.R.S32.HI R66, RZ, 0x1f, R60 ;  /* 0x0000001fff427819 */ /* 0x000fe2000001143c */
[----:B------:R-:W-:-:S03]  /*5f80*/  IMAD.SHL.U32 R222, R70, 0x4, RZ ;  /* 0x0000000446de7824 */ /* 0x000fc600078e00ff */
[----:B------:R-:W-:Y:S01]  /*5f90*/  SHF.L.U64.HI R66, R60, 0x2, R66 ;  /* 0x000000023c427819 */ /* 0x000fe20000010242 */
[----:B------:R-:W-:Y:S01]  /*5fa0*/  IMAD.MOV.U32 R58, RZ, RZ, R67 ;  /* 0x000000ffff3a7224 */ /* 0x000fe200078e0043 */
[----:B------:R-:W-:Y:S01]  /*5fb0*/  SHF.R.S32.HI R67, RZ, 0x1f, R69 ;  /* 0x0000001fff437819 */ /* 0x000fe20000011445 */
[----:B------:R-:W-:-:S03]  /*5fc0*/  IMAD.SHL.U32 R17, R71, 0x4, RZ ;  /* 0x0000000447117824 */ /* 0x000fc600078e00ff */
        /* <DEDUP_REMOVED lines=26> */
[----:B------:R-:W-:Y:S02]  /*6170*/  SHF.L.U64.HI R75, R60, 0x2, R75 ;  /* 0x000000023c4b7819 */ /* 0x000fe4000001024b */
[----:B-1----:R-:W-:-:S05]  /*6180*/  IADD3 R249, P2, R245, R241, RZ ;  /* 0x000000f1f5f97210 */ /* 0x002fca0007f5e0ff */
[----:B------:R1:W-:Y:S02]  /*6190*/  STL [R1+0x2b4], R249 ;  /* 0x0002b4f901007387 */ /* 0x0003e40000100800 */
[----:B-1----:R-:W-:Y:S01]  /*61a0*/  IMAD.X R249, R243, 0x1, R4, P3 ;  /* 0x00000001f3f97824 */ /* 0x002fe200018e0604 */
[----:B------:R-:W-:Y:S01]  /*61b0*/  IADD3 R4, P3, R245, R242, RZ ;  /* 0x000000f2f5047210 */ /* 0x000fe20007f7e0ff */
[----:B------:R-:W-:-:S03]  /*61c0*/  IMAD.X R245, R10, 0x1, R244, P4 ;  /* 0x000000010af57824 */ /* 0x000fc600020e06f4 */
[----:B------:R1:W-:Y:S04]  /*61d0*/  STL [R1+0x2c8], R249 ;  /* 0x0002c8f901007387 */ /* 0x0003e80000100800 */
[----:B------:R2:W-:Y:S01]  /*61e0*/  STL [R1+0x2ac], R4 ;  /* 0x0002ac0401007387 */ /* 0x0005e20000100800 */
[----:B-1----:R-:W-:-:S03]  /*61f0*/  IADD3 R249, P4, R228, R241, RZ ;  /* 0x000000f1e4f97210 */ /* 0x002fc60007f9e0ff */
[----:B------:R1:W-:Y:S01]  /*6200*/  STL [R1+0x2c0], R245 ;  /* 0x0002c0f501007387 */ /* 0x0003e20000100800 */
[----:B--2---:R-:W-:-:S03]  /*6210*/  IMAD.X R4, R10, 0x1, R243, P5 ;  /* 0x000000010a047824 */ /* 0x004fc600028e06f3 */
[----:B------:R-:W-:Y:S01]  /*6220*/  STL [R1+0x2a4], R249 ;  /* 0x0002a4f901007387 */ /* 0x000fe20000100800 */
[C---:B------:R-:W-:Y:S01]  /*6230*/  IMAD.X R10, R11.reuse, 0x1, R244, P2 ;  /* 0x000000010b0a7824 */ /* 0x040fe200010e06f4 */
[----:B-1----:R-:W-:Y:S02]  /*6240*/  IADD3 R245, P5, R228, R242, RZ ;  /* 0x000000f2e4f57210 */ /* 0x002fe40007fbe0ff */
[----:B------:R1:W5:Y:S01]  /*6250*/  LDL.LU R228, [R1+0x348] ;  /* 0x0003480001e47983 */ /* 0x0003620000300800 */
[----:B------:R-:W-:-:S03]  /*6260*/  IMAD.X R11, R11, 0x1, R243, P3 ;  /* 0x000000010b0b7824 */ /* 0x000fc600018e06f3 */
[----:B------:R2:W-:Y:S04]  /*6270*/  STL [R1+0x2b8], R4 ;  /* 0x0002b80401007387 */ /* 0x0005e80000100800 */
[----:B------:R-:W-:Y:S04]  /*6280*/  STL [R1+0x29c], R245 ;  /* 0x00029cf501007387 */ /* 0x000fe80000100800 */
[----:B------:R3:W-:Y:S01]  /*6290*/  STL [R1+0x2b0], R10 ;  /* 0x0002b00a01007387 */ /* 0x0007e20000100800 */
[----:B--2---:R-:W-:-:S05]  /*62a0*/  IADD3 R4, P2, R252, R241, RZ ;  /* 0x000000f1fc047210 */ /* 0x004fca0007f5e0ff */
[----:B------:R2:W-:Y:S01]  /*62b0*/  STL [R1+0x294], R4 ;  /* 0x0002940401007387 */ /* 0x0005e20000100800 */
[----:B---3--:R-:W-:-:S03]  /*62c0*/  IADD3 R10, P3, R252, R242, RZ ;  /* 0x000000f2fc0a7210 */ /* 0x008fc60007f7e0ff */
[----:B------:R3:W-:Y:S04]  /*62d0*/  STL [R1+0x2a8], R11 ;  /* 0x0002a80b01007387 */ /* 0x0007e80000100800 */
[----:B------:R4:W-:Y:S01]  /*62e0*/  STL [R1+0x28c], R10 ;  /* 0x00028c0a01007387 */ /* 0x0009e20000100800 */
[----:B--2---:R-:W-:Y:S01]  /*62f0*/  IMAD.X R4, R61, 0x1, R244, P4 ;  /* 0x000000013d047824 */ /* 0x004fe200020e06f4 */
[----:B---3--:R-:W-:-:S04]  /*6300*/  IADD3 R11, P4, R23, R241, RZ ;  /* 0x000000f1170b7210 */ /* 0x008fc80007f9e0ff */
[----:B------:R2:W-:Y:S01]  /*6310*/  STL [R1+0x2a0], R4 ;  /* 0x0002a00401007387 */ /* 0x0005e20000100800 */
[----:B----4-:R-:W-:-:S03]  /*6320*/  IMAD.X R10, R61, 0x1, R243, P5 ;  /* 0x000000013d0a7824 */ /* 0x010fc600028e06f3 */
[----:B------:R-:W-:Y:S01]  /*6330*/  STL [R1+0x284], R11 ;  /* 0x0002840b01007387 */ /* 0x000fe20000100800 */
[----:B--2---:R-:W-:-:S03]  /*6340*/  IADD3 R4, P5, R23, R242, RZ ;  /* 0x000000f217047210 */ /* 0x004fc60007fbe0ff */
[----:B------:R1:W5:Y:S04]  /*6350*/  LDL.LU R23, [R1+0x344] ;  /* 0x0003440001177983 */ /* 0x0003680000300800 */
[----:B------:R2:W-:Y:S04]  /*6360*/  STL [R1+0x298], R10 ;  /* 0x0002980a01007387 */ /* 0x0005e80000100800 */
[----:B------:R3:W-:Y:S01]  /*6370*/  STL [R1+0x27c], R4 ;  /* 0x00027c0401007387 */ /* 0x0007e20000100800 */
[----:B--2---:R-:W-:Y:S01]  /*6380*/  IMAD.X R10, R62, 0x1, R244, P2 ;  /* 0x000000013e0a7824 */ /* 0x004fe200010e06f4 */
[----:B------:R-:W-:Y:S01]  /*6390*/  IADD3 R11, P2, R226, R241, RZ ;  /* 0x000000f1e20b7210 */ /* 0x000fe20007f5e0ff */
[----:B---3--:R-:W-:-:S03]  /*63a0*/  IMAD.X R4, R62, 0x1, R243, P3 ;  /* 0x000000013e047824 */ /* 0x008fc600018e06f3 */
[----:B------:R2:W-:Y:S04]  /*63b0*/  STL [R1+0x290], R10 ;  /* 0x0002900a01007387 */ /* 0x0005e80000100800 */
        /* <DEDUP_REMOVED lines=59> */
[C---:B--2---:R-:W-:Y:S01]  /*6770*/  IMAD.X R4, R69.reuse, 0x1, R244, P4 ;  /* 0x0000000145047824 */ /* 0x044fe200020e06f4 */
        /* <DEDUP_REMOVED lines=47> */
[----:B------:R2:W-:Y:S01]  /*6a70*/  STL [R1+0x1d0], R10 ;  /* 0x0001d00a01007387 */ /* 0x0005e20000100800 */
[----:B------:R-:W-:-:S03]  /*6a80*/  IMAD.MOV.U32 R59, RZ, RZ, R76 ;  /* 0x000000ffff3b7224 */ /* 0x000fc600078e004c */
[----:B------:R-:W-:Y:S01]  /*6a90*/  STL [R1+0x1b4], R11 ;  /* 0x0001b40b01007387 */ /* 0x000fe20000100800 */
[----:B------:R-:W-:Y:S02]  /*6aa0*/  SHF.R.S32.HI R76, RZ, 0x1f, R78 ;  /* 0x0000001fff4c7819 */ /* 0x000fe4000001144e */
[----:B--2---:R-:W-:Y:S02]  /*6ab0*/  IADD3 R10, P3, R0, R242, RZ ;  /* 0x000000f2000a7210 */ /* 0x004fe40007f7e0ff */
[----:B------:R1:W5:Y:S04]  /*6ac0*/  LDL.LU R0, [R1+0x310] ;  /* 0x0003100001007983 */ /* 0x0003680000300800 */
[----:B------:R2:W-:Y:S01]  /*6ad0*/  STL [R1+0x1c8], R4 ;  /* 0x0001c80401007387 */ /* 0x0005e20000100800 */
[----:B------:R-:W-:-:S03]  /*6ae0*/  SHF.L.U64.HI R76, R78, 0x2, R76 ;  /* 0x000000024e4c7819 */ /* 0x000fc6000001024c */
[----:B------:R3:W-:Y:S01]  /*6af0*/  STL [R1+0x1ac], R10 ;  /* 0x0001ac0a01007387 */ /* 0x0007e20000100800 */
[----:B------:R-:W-:Y:S02]  /*6b00*/  IMAD.SHL.U32 R2, R80, 0x4, RZ ;  /* 0x0000000450027824 */ /* 0x000fe400078e00ff */
[C---:B--2---:R-:W-:Y:S01]  /*6b10*/  IMAD.X R4, R75.reuse, 0x1, R244, P4 ;  /* 0x000000014b047824 */ /* 0x044fe200020e06f4 */
[----:B------:R-:W-:Y:S01]  /*6b20*/  IADD3 R11, P4, R14, R241, RZ ;  /* 0x000000f10e0b7210 */ /* 0x000fe20007f9e0ff */
[----:B---3--:R-:W-:-:S03]  /*6b30*/  IMAD.X R10, R75, 0x1, R243, P5 ;  /* 0x000000014b0a7824 */ /* 0x008fc600028e06f3 */
[----:B------:R2:W-:Y:S01]  /*6b40*/  STL [R1+0x1c0], R4 ;  /* 0x0001c00401007387 */ /* 0x0005e20000100800 */
[----:B------:R-:W-:-:S03]  /*6b50*/  IMAD.MOV.U32 R60, RZ, RZ, R77 ;  /* 0x000000ffff3c7224 */ /* 0x000fc600078e004d */
[----:B------:R-:W-:Y:S01]  /*6b60*/  STL [R1+0x1a4], R11 ;  /* 0x0001a40b01007387 */ /* 0x000fe20000100800 */
[----:B------:R-:W-:Y:S02]  /*6b70*/  SHF.R.S32.HI R77, RZ, 0x1f, R79 ;  /* 0x0000001fff4d7819 */ /* 0x000fe4000001144f */
[----:B--2---:R-:W-:Y:S02]  /*6b80*/  IADD3 R4, P5, R14, R242, RZ ;  /* 0x000000f20e047210 */ /* 0x004fe40007fbe0ff */
[----:B------:R-:W2:Y:S04]  /*6b90*/  LDL.LU R14, [R1+0x30c] ;  /* 0x00030c00010e7983 */ /* 0x000ea80000300800 */
[----:B------:R3:W-:Y:S01]  /*6ba0*/  STL [R1+0x1b8], R10 ;  /* 0x0001b80a01007387 */ /* 0x0007e20000100800 */
[----:B------:R-:W-:-:S03]  /*6bb0*/  SHF.L.U64.HI R77, R79, 0x2, R77 ;  /* 0x000000024f4d7819 */ /* 0x000fc6000001024d */
[----:B------:R4:W-:Y:S01]  /*6bc0*/  STL [R1+0x19c], R4 ;  /* 0x00019c0401007387 */ /* 0x0009e20000100800 */
[----:B------:R-:W-:Y:S02]  /*6bd0*/  IMAD.SHL.U32 R87, R81, 0x4, RZ ;  /* 0x0000000451577824 */ /* 0x000fe400078e00ff */
[----:B---3--:R-:W-:Y:S01]  /*6be0*/  IMAD.X R10, R76, 0x1, R244, P2 ;  /* 0x000000014c0a7824 */ /* 0x008fe200010e06f4 */
[----:B------:R-:W-:Y:S01]  /*6bf0*/  IADD3 R11, P2, R2, R241, RZ ;  /* 0x000000f1020b7210 */ /* 0x000fe20007f5e0ff */
[----:B----4-:R-:W-:-:S03]  /*6c00*/  IMAD.X R4, R76, 0x1, R243, P3 ;  /* 0x000000014c047824 */ /* 0x010fc600018e06f3 */
[----:B------:R3:W-:Y:S01]  /*6c10*/  STL [R1+0x1b0], R10 ;  /* 0x0001b00a01007387 */ /* 0x0007e20000100800 */
[----:B------:R-:W-:-:S03]  /*6c20*/  SHF.R.S32.HI R78, RZ, 0x1f, R80 ;  /* 0x0000001fff4e7819 */ /* 0x000fc60000011450 */
[----:B------:R-:W-:Y:S01]  /*6c30*/  STL [R1+0x194], R11 ;  /* 0x0001940b01007387 */ /* 0x000fe20000100800 */
[----:B---3--:R-:W-:-:S03]  /*6c40*/  IADD3 R10, P3, R2, R242, RZ ;  /* 0x000000f2020a7210 */ /* 0x008fc60007f7e0ff */
[----:B------:R1:W5:Y:S04]  /*6c50*/  LDL.LU R2, [R1+0x308] ;  /* 0x0003080001027983 */ /* 0x0003680000300800 */
        /* <DEDUP_REMOVED lines=11> */
[----:B------:R-:W3:Y:S04]  /*6d10*/  LDL.LU R87, [R1+0x304] ;  /* 0x0003040001577983 */ /* 0x000ee80000300800 */
[----:B------:R4:W-:Y:S01]  /*6d20*/  STL [R1+0x198], R10 ;  /* 0x0001980a01007387 */ /* 0x0009e20000100800 */
[----:B------:R-:W-:-:S03]  /*6d30*/  SHF.L.U64.HI R79, R81, 0x2, R79 ;  /* 0x00000002514f7819 */ /* 0x000fc6000001024f */
[----:B------:R1:W-:Y:S01]  /*6d40*/  STL [R1+0x17c], R4 ;  /* 0x00017c0401007387 */ /* 0x0003e20000100800 */
[----:B------:R-:W-:Y:S02]  /*6d50*/  IMAD.SHL.U32 R247, R83, 0x4, RZ ;  /* 0x0000000453f77824 */ /* 0x000fe400078e00ff */
[----:B----4-:R-:W-:Y:S01]  /*6d60*/  IMAD.X R10, R78, 0x1, R244, P2 ;  /* 0x000000014e0a7824 */ /* 0x010fe200010e06f4 */
[----:B------:R-:W-:Y:S01]  /*6d70*/  IADD3 R11, P2, R6, R241, RZ ;  /* 0x000000f1060b7210 */ /* 0x000fe20007f5e0ff */
[----:B-1----:R-:W-:-:S03]  /*6d80*/  IMAD.X R4, R78, 0x1, R243, P3 ;  /* 0x000000014e047824 */ /* 0x002fc600018e06f3 */
[----:B------:R1:W-:Y:S04]  /*6d90*/  STL [R1+0x190], R10 ;  /* 0x0001900a01007387 */ /* 0x0003e80000100800 */
[----:B------:R-:W-:Y:S01]  /*6da0*/  STL [R1+0x174], R11 ;  /* 0x0001740b01007387 */ /* 0x000fe20000100800 */
[----:B-1----:R-:W-:-:S03]  /*6db0*/  IADD3 R10, P3, R6, R242, RZ ;  /* 0x000000f2060a7210 */ /* 0x002fc60007f7e0ff */
[----:B------:R1:W5:Y:S04]  /*6dc0*/  LDL.LU R6, [R1+0x300] ;  /* 0x0003000001067983 */ /* 0x0003680000300800 */
[----:B------:R4:W-:Y:S04]  /*6dd0*/  STL [R1+0x188], R4 ;  /* 0x0001880401007387 */ /* 0x0009e80000100800 */
[----:B------:R1:W-:Y:S01]  /*6de0*/  STL [R1+0x16c], R10 ;  /* 0x00016c0a01007387 */ /* 0x0003e20000100800 */
[----:B----4-:R-:W-:Y:S01]  /*6df0*/  IMAD.X R4, R79, 0x1, R244, P4 ;  /* 0x000000014f047824 */ /* 0x010fe200020e06f4 */
[----:B------:R-:W-:Y:S01]  /*6e00*/  IADD3 R11, P4, R247, R241, RZ ;  /* 0x000000f1f70b7210 */ /* 0x000fe20007f9e0ff */
[----:B-1----:R-:W-:-:S03]  /*6e10*/  IMAD.X R10, R79, 0x1, R243, P5 ;  /* 0x000000014f0a7824 */ /* 0x002fc600028e06f3 */
[----:B------:R1:W-:Y:S04]  /*6e20*/  STL [R1+0x180], R4 ;  /* 0x0001800401007387 */ /* 0x0003e80000100800 */
[----:B------:R-:W-:Y:S01]  /*6e30*/  STL [R1+0x164], R11 ;  /* 0x0001640b01007387 */ /* 0x000fe20000100800 */
[----:B-1----:R-:W-:-:S03]  /*6e40*/  IADD3 R4, P5, R247, R242, RZ ;  /* 0x000000f2f7047210 */ /* 0x002fc60007fbe0ff */
[----:B------:R-:W4:Y:S01]  /*6e50*/  LDL.LU R247, [R1+0x2fc] ;  /* 0x0002fc0001f77983 */ /* 0x000f220000300800 */
[----:B------:R-:W-:Y:S01]  /*6e60*/  SHF.R.S32.HI R80, RZ, 0x1f, R82 ;  /* 0x0000001fff507819 */ /* 0x000fe20000011452 */
[----:B------:R-:W-:-:S03]  /*6e70*/  IMAD.SHL.U32 R246, R84, 0x4, RZ ;  /* 0x0000000454f67824 */ /* 0x000fc600078e00ff */
[----:B------:R-:W-:Y:S01]  /*6e80*/  SHF.L.U64.HI R80, R82, 0x2, R80 ;  /* 0x0000000252507819 */ /* 0x000fe20000010250 */
[----:B------:R1:W-:Y:S01]  /*6e90*/  STL [R1+0x178], R10 ;  /* 0x0001780a01007387 */ /* 0x0003e20000100800 */
[----:B------:R-:W-:-:S03]  /*6ea0*/  SHF.R.S32.HI R81, RZ, 0x1f, R83 ;  /* 0x0000001fff517819 */ /* 0x000fc60000011453 */
[----:B------:R1:W-:Y:S01]  /*6eb0*/  STL [R1+0x15c], R4 ;  /* 0x00015c0401007387 */ /* 0x0003e20000100800 */
[----:B------:R-:W-:Y:S01]  /*6ec0*/  SHF.L.U64.HI R81, R83, 0x2, R81 ;  /* 0x0000000253517819 */ /* 0x000fe20000010251 */
[----:B-1----:R-:W-:Y:S01]  /*6ed0*/  IMAD.X R10, R80, 0x1, R244, P2 ;  /* 0x00000001500a7824 */ /* 0x002fe200010e06f4 */
[----:B------:R-:W-:Y:S01]  /*6ee0*/  IADD3 R11, P2, R246, R241, RZ ;  /* 0x000000f1f60b7210 */ /* 0x000fe20007f5e0ff */
[----:B------:R-:W-:Y:S02]  /*6ef0*/  IMAD.SHL.U32 R16, R86, 0x4, RZ ;  /* 0x0000000456107824 */ /* 0x000fe400078e00ff */
[----:B------:R-:W-:Y:S01]  /*6f00*/  IMAD.X R4, R80, 0x1, R243, P3 ;  /* 0x0000000150047824 */ /* 0x000fe200018e06f3 */
[----:B------:R1:W-:Y:S01]  /*6f10*/  STL [R1+0x170], R10 ;  /* 0x0001700a01007387 */ /* 0x0003e20000100800 */
[----:B------:R-:W-:-:S03]  /*6f20*/  SHF.R.S32.HI R82, RZ, 0x1f, R84 ;  /* 0x0000001fff527819 */ /* 0x000fc60000011454 */
[----:B------:R-:W-:Y:S01]  /*6f30*/  STL [R1+0x154], R11 ;  /* 0x0001540b01007387 */ /* 0x000fe20000100800 */
[----:B-1----:R-:W-:-:S03]  /*6f40*/  IADD3 R10, P3, R246, R242, RZ ;  /* 0x000000f2f60a7210 */ /* 0x002fc60007f7e0ff */
[----:B------:R1:W5:Y:S04]  /*6f50*/  LDL.LU R246, [R1+0x2f8] ;  /* 0x0002f80001f67983 */ /* 0x0003680000300800 */
[----:B------:R1:W-:Y:S01]  /*6f60*/  STL [R1+0x168], R4 ;  /* 0x0001680401007387 */ /* 0x0003e20000100800 */
[----:B------:R-:W-:-:S03]  /*6f70*/  SHF.L.U64.HI R82, R84, 0x2, R82 ;  /* 0x0000000254527819 */ /* 0x000fc60000010252 */
[----:B------:R1:W-:Y:S01]  /*6f80*/  STL [R1+0x14c], R10 ;  /* 0x00014c0a01007387 */ /* 0x0003e20000100800 */
[----:B------:R-:W-:Y:S02]  /*6f90*/  IMAD.SHL.U32 R13, R58, 0x4, RZ ;  /* 0x000000043a0d7824 */ /* 0x000fe400078e00ff */
[C---:B-1----:R-:W-:Y:S01]  /*6fa0*/  IMAD.X R4, R81.reuse, 0x1, R244, P4 ;  /* 0x0000000151047824 */ /* 0x042fe200020e06f4 */
[----:B------:R-:W-:Y:S01]  /*6fb0*/  IADD3 R11, P4, R16, R241, RZ ;  /* 0x000000f1100b7210 */ /* 0x000fe20007f9e0ff */
[----:B------:R-:W-:-:S03]  /*6fc0*/  IMAD.X R10, R81, 0x1, R243, P5 ;  /* 0x00000001510a7824 */ /* 0x000fc600028e06f3 */
        /* <DEDUP_REMOVED lines=26> */
[----:B------:R-:W-:-:S03]  /*7170*/  SHF.L.U64.HI R86, R85, 0x2, R86 ;  /* 0x0000000255567819 */ /* 0x000fc60000010256 */
[----:B------:R-:W-:Y:S01]  /*7180*/  STL [R1+0x124], R11 ;  /* 0x0001240b01007387 */ /* 0x000fe20000100800 */
[----:B------:R-:W-:Y:S02]  /*7190*/  SHF.R.S32.HI R85, RZ, 0x1f, R60 ;  /* 0x0000001fff557819 */ /* 0x000fe4000001143c */
[----:B-1----:R-:W-:Y:S02]  /*71a0*/  IADD3 R4, P5, R12, R242, RZ ;  /* 0x000000f20c047210 */ /* 0x002fe40007fbe0ff */
[----:B------:R1:W5:Y:S04]  /*71b0*/  LDL.LU R12, [R1+0x2ec] ;  /* 0x0002ec00010c7983 */ /* 0x0003680000300800 */
[----:B------:R1:W-:Y:S01]  /*71c0*/  STL [R1+0x138], R10 ;  /* 0x0001380a01007387 */ /* 0x0003e20000100800 */
[----:B------:R-:W-:-:S03]  /*71d0*/  SHF.L.U64.HI R85, R60, 0x2, R85 ;  /* 0x000000023c557819 */ /* 0x000fc60000010255 */
[----:B------:R1:W-:Y:S02]  /*71e0*/  STL [R1+0x11c], R4 ;  /* 0x00011c0401007387 */ /* 0x0003e40000100800 */
[C---:B-1----:R-:W-:Y:S01]  /*71f0*/  IMAD.X R10, R84.reuse, 0x1, R244, P2 ;  /* 0x00000001540a7824 */ /* 0x042fe200010e06f4 */
[----:B------:R-:W-:Y:S01]  /*7200*/  IADD3 R11, P2, R9, R241, RZ ;  /* 0x000000f1090b7210 */ /* 0x000fe20007f5e0ff */
[----:B------:R-:W-:-:S03]  /*7210*/  IMAD.X R4, R84, 0x1, R243, P3 ;  /* 0x0000000154047824 */ /* 0x000fc600018e06f3 */
[----:B------:R1:W-:Y:S01]  /*7220*/  STL [R1+0x130], R10 ;  /* 0x0001300a01007387 */ /* 0x0003e20000100800 */
[----:B------:R-:W-:-:S03]  /*7230*/  IMAD.SHL.U32 R5, R59, 0x4, RZ ;  /* 0x000000043b057824 */ /* 0x000fc600078e00ff */
[----:B------:R-:W-:Y:S01]  /*7240*/  STL [R1+0x114], R11 ;  /* 0x0001140b01007387 */ /* 0x000fe20000100800 */
[----:B-1----:R-:W-:-:S03]  /*7250*/  IADD3 R10, P3, R9, R242, RZ ;  /* 0x000000f2090a7210 */ /* 0x002fc60007f7e0ff */
[----:B------:R1:W5:Y:S04]  /*7260*/  LDL.LU R9, [R1+0x2e8] ;  /* 0x0002e80001097983 */ /* 0x0003680000300800 */
[----:B------:R1:W-:Y:S01]  /*7270*/  STL [R1+0x128], R4 ;  /* 0x0001280401007387 */ /* 0x0003e20000100800 */
[----:B------:R-:W-:-:S03]  /*7280*/  SHF.R.S32.HI R251, RZ, 0x1f, R59 ;  /* 0x0000001ffffb7819 */ /* 0x000fc6000001143b */
[----:B------:R2:W-:Y:S01]  /*7290*/  STL [R1+0x10c], R10 ;  /* 0x00010c0a01007387 */ /* 0x0005e20000100800 */
[----:B-1----:R-:W-:Y:S01]  /*72a0*/  IMAD.X R4, R85, 0x1, R244, P4 ;  /* 0x0000000155047824 */ /* 0x002fe200020e06f4 */
[----:B--2---:R-:W-:-:S04]  /*72b0*/  IADD3 R10, P4, R5, R241, RZ ;  /* 0x000000f1050a7210 */ /* 0x004fc80007f9e0ff */
[----:B------:R1:W-:Y:S01]  /*72c0*/  STL [R1+0x120], R4 ;  /* 0x0001200401007387 */ /* 0x0003e20000100800 */
[----:B------:R-:W-:Y:S02]  /*72d0*/  IADD3.X R227, R227, UR5, RZ, P0, !PT ;  /* 0x00000005e3e37c10 */ /* 0x000fe400087fe4ff */
[----:B------:R-:W-:Y:S01]  /*72e0*/  SHF.L.U64.HI R251, R59, 0x2, R251 ;  /* 0x000000023bfb7819 */ /* 0x000fe200000102fb */
[----:B------:R2:W-:Y:S01]  /*72f0*/  STL [R1+0x104], R10 ;  /* 0x0001040a01007387 */ /* 0x0005e20000100800 */
[----:B------:R-:W-:Y:S02]  /*7300*/  SHF.R.S32.HI R245, RZ, 0x1f, R14 ;  /* 0x0000001ffff57819 */ /* 0x000fe4000001140e */
[----:B------:R-:W-:Y:S01]  /*7310*/  IADD3 R240, P0, R240, UR4, RZ ;  /* 0x00000004f0f07c10 */ /* 0x000fe2000ff1e0ff */
[--C-:B-1----:R-:W-:Y:S01]  /*7320*/  IMAD.X R4, R85, 0x1, R243.reuse, P5 ;  /* 0x0000000155047824 */ /* 0x102fe200028e06f3 */
[----:B------:R-:W-:Y:S01]  /*7330*/  IADD3 R252, P5, R5, R242, RZ ;  /* 0x000000f205fc7210 */ /* 0x000fe20007fbe0ff */
[C---:B------:R-:W-:Y:S01]  /*7340*/  IMAD.X R11, R86.reuse, 0x1, R244, P2 ;  /* 0x00000001560b7824 */ /* 0x040fe200010e06f4 */
[----:B------:R1:W5:Y:S01]  /*7350*/  LDL.LU R5, [R1+0x2e0] ;  /* 0x0002e00001057983 */ /* 0x0003620000300800 */
[----:B--2---:R-:W-:Y:S01]  /*7360*/  IMAD.X R10, R86, 0x1, R243, P3 ;  /* 0x00000001560a7824 */ /* 0x004fe200018e06f3 */
[----:B------:R-:W-:-:S02]  /*7370*/  IADD3.X R239, R239, UR5, RZ, P0, !PT ;  /* 0x00000005efef7c10 */ /* 0x000fc400087fe4ff */
[----:B------:R2:W-:Y:S01]  /*7380*/  STL [R1+0x118], R4 ;  /* 0x0001180401007387 */ /* 0x0005e20000100800 */
[C---:B------:R-:W-:Y:S02]  /*7390*/  IADD3 R250, P1, R60.reuse, R241, RZ ;  /* 0x000000f13cfa7210 */ /* 0x040fe40007f3e0ff */
[----:B------:R-:W-:Y:S01]  /*73a0*/  IADD3 R248, P0, R60, R242, RZ ;  /* 0x000000f23cf87210 */ /* 0x000fe20007f1e0ff */
[----:B------:R-:W-:Y:S01]  /*73b0*/  STL [R1+0x110], R11 ;  /* 0x0001100b01007387 */ /* 0x000fe20000100800 */
[----:B--2---:R-:W-:Y:S01]  /*73c0*/  SHF.L.U64.HI R4, R14, 0x2, R245 ;  /* 0x000000020e047819 */ /* 0x004fe200000102f5 */
[----:B------:R-:W-:Y:S02]  /*73d0*/  IMAD.X R4, R251, 0x1, R244, P4 ;  /* 0x00000001fb047824 */ /* 0x000fe400020e06f4 */
[----:B------:R-:W-:Y:S01]  /*73e0*/  STL [R1+0x108], R10 ;  /* 0x0001080a01007387 */ /* 0x000fe20000100800 */
[C---:B------:R-:W-:Y:S01]  /*73f0*/  SHF.L.U64.HI R7, R8.reuse, 0x2, R27 ;  /* 0x0000000208077819 */ /* 0x040fe2000001021b */
[----:B------:R-:W-:Y:S01]  /*7400*/  IMAD.SHL.U32 R8, R8, 0x4, RZ ;  /* 0x0000000408087824 */ /* 0x000fe200078e00ff */
[----:B------:R-:W-:Y:S01]  /*7410*/  CS2R R152, SRZ ;  /* 0x0000000000987805 */ /* 0x000fe2000001ff00 */
[----:B------:R2:W-:Y:S01]  /*7420*/  STL [R1+0x100], R4 ;  /* 0x0001000401007387 */ /* 0x0005e20000100800 */
[----:B------:R-:W-:Y:S01]  /*7430*/  IMAD.MOV.U32 R15, RZ, RZ, RZ ;  /* 0x000000ffff0f7224 */ /* 0x000fe200078e00ff */
        /* <DEDUP_REMOVED lines=23> */
[----:B---3--:R-:W-:Y:S02]  /*75b0*/  SHF.R.S32.HI R245, RZ, 0x5, R87 ;  /* 0x00000005fff57819 */ /* 0x008fe40000011457 */
        /* <DEDUP_REMOVED lines=57> */
[----:B------:R-:W-:Y:S01]  /*7950*/  CS2R R58, SRZ ;  /* 0x00000000003a7805 */ /* 0x000fe2000001ff00 */
[--C-:B------:R-:W-:Y:S01]  /*7960*/  IMAD.X R251, R251, 0x1, R243.reuse, P5 ;  /* 0x00000001fbfb7824 */ /* 0x100fe200028e06f3 */
[----:B------:R-:W-:Y:S02]  /*7970*/  CS2R R60, SRZ ;  /* 0x00000000003c7805 */ /* 0x000fe4000001ff00 */
[----:B------:R-:W-:Y:S01]  /*7980*/  CS2R R62, SRZ ;  /* 0x00000000003e7805 */ /* 0x000fe2000001ff00 */
[C---:B----4-:R-:W-:Y:S01]  /*7990*/  IMAD.X R249, R247.reuse, 0x1, R244, P1 ;  /* 0x00000001f7f97824 */ /* 0x050fe200008e06f4 */
[----:B------:R-:W-:Y:S01]  /*79a0*/  CS2R R64, SRZ ;  /* 0x0000000000407805 */ /* 0x000fe2000001ff00 */
[----:B------:R-:W-:Y:S01]  /*79b0*/  IMAD.X R247, R247, 0x1, R243, P0 ;  /* 0x00000001f7f77824 */ /* 0x000fe200000e06f3 */
        /* <DEDUP_REMOVED lines=11> */
[----:B--2---:R-:W-:Y:S01]  /*7a70*/  VIADD R4, R245, 0xfffffffe ;  /* 0xfffffffef5047836 */ /* 0x004fe20000000000 */
[----:B------:R-:W-:Y:S01]  /*7a80*/  UMOV UR14, 0x1 ;  /* 0x00000001000e7882 */ /* 0x000fe20000000000 */
[----:B-1----:R-:W-:-:S05]  /*7a90*/  UMOV UR13, 0xffffffff ;  /* 0xffffffff000d7882 */ /* 0x002fca0000000000 */
.L_x_1:
[----:B------:R-:W-:Y:S01]  /*7aa0*/  STL.64 [R1+0x3e0], R86 ;  /* 0x0003e05601007387 */ /* 0x000fe20000100a00 */
[----:B------:R-:W-:Y:S01]  /*7ab0*/  UIADD3 UR13, UR13, 0x1, URZ ;  /* 0x000000010d0d7890 */ /* 0x000fe2000fffe03f */
[----:B------:R-:W-:-:S04]  /*7ac0*/  DEPBAR.LE SB0, 0x2 ;  /* 0x000080800000791a */ /* 0x000fc80000000000 */
[----:B------:R-:W-:Y:S04]  /*7ad0*/  STL.64 [R1+0x3d8], R84 ;  /* 0x0003d85401007387 */ /* 0x000fe80000100a00 */
        /* <DEDUP_REMOVED lines=29> */
[----:B------:R1:W-:Y:S04]  /*7cb0*/  STL.64 [R1+0x2e8], R24 ;  /* 0x0002e81801007387 */ /* 0x0003e80000100a00 */
[----:B-1----:R-:W2:Y:S04]  /*7cc0*/  LDL.LU.64 R24, [R1] ;  /* 0x0000000001187983 */ /* 0x002ea80000300a00 */
[----:B------:R-:W2:Y:S04]  /*7cd0*/  LDL.LU.64 R26, [R1+0x8] ;  /* 0x00000800011a7983 */ /* 0x000ea80000300a00 */
        /* <DEDUP_REMOVED lines=29> */
[----:B------:R-:W2:Y:S01]  /*7eb0*/  LDL.LU.64 R86, [R1+0xf8] ;  /* 0x0000f80001567983 */ /* 0x000ea20000300a00 */
[----:B------:R-:W-:-:S02]  /*7ec0*/  UISETP.GT.AND UP0, UPT, UR13, 0x2, UPT ;  /* 0x000000020d00788c */ /* 0x000fc4000bf04270 */
[----:B------:R-:W-:Y:S01]  /*7ed0*/  USHF.L.U32 UR4, UR15, 0x7, URZ ;  /* 0x000000070f047899 */ /* 0x000fe2000800063f */
[----:B------:R-:W-:Y:S01]  /*7ee0*/  BAR.SYNC.DEFER_BLOCKING 0x0 ;  /* 0x0000000000007b1d */ /* 0x000fe20000010000 */
[----:B------:R-:W-:Y:S02]  /*7ef0*/  USEL UR13, UR13, URZ, !UP0 ;  /* 0x0000003f0d0d7287 */ /* 0x000fe4000c000000 */
[----:B------:R-:W-:Y:S02]  /*7f00*/  ULOP3.LUT UR6, UR4, 0x200, URZ, 0xc0, !UPT ;  /* 0x0000020004067892 */ /* 0x000fe4000f8ec03f */
[----:B------:R-:W-:Y:S02]  /*7f10*/  ULEA UR5, UR13, UR12, 0xe ;  /* 0x0000000c0d057291 */ /* 0x000fe4000f8e703f */
[----:B------:R-:W-:Y:S02]  /*7f20*/  ULEA UR4, UR13, UR12, 0x10 ;  /* 0x0000000c0d047291 */ /* 0x000fe4000f8e803f */
[----:B------:R-:W-:-:S02]  /*7f30*/  UIADD3 UR5, UR5, 0x30000, URZ ;  /* 0x0003000005057890 */ /* 0x000fc4000fffe03f */
[----:B------:R-:W-:Y:S02]  /*7f40*/  ULEA.HI UR4, UR4, UR6, URZ, 0x1c ;  /* 0x0000000604047291 */ /* 0x000fe4000f8fe03f */
[----:B------:R-:W-:Y:S02]  /*7f50*/  USHF.R.U32.HI UR5, URZ, 0x4, UR5 ;  /* 0x000000043f057899 */ /* 0x000fe40008011605 */
[----:B------:R-:W-:Y:S02]  /*7f60*/  ULOP3.LUT UR4, UR4, 0x3fff, URZ, 0xc0, !UPT ;  /* 0x00003fff04047892 */ /* 0x000fe4000f8ec03f */
[----:B------:R-:W-:Y:S01]  /*7f70*/  USGXT.U32 UR6, UR5, 0xe ;  /* 0x0000000e0506789a */ /* 0x000fe20008000000 */
[----:B------:R-:W-:Y:S02]  /*7f80*/  UMOV UR7, 0x40000040 ;  /* 0x4000004000077882 */ /* 0x000fe40000000000 */
[----:B------:R-:W-:Y:S01]  /*7f90*/  UMOV UR5, 0x40000040 ;  /* 0x4000004000057882 */ /* 0x000fe20000000000 */
[----:B------:R-:W-:-:S02]  /*7fa0*/  UIADD3 UR8, UP0, UR4, 0x2, URZ ;  /* 0x0000000204087890 */ /* 0x000fc4000ff1e03f */
[----:B------:R-:W-:Y:S01]  /*7fb0*/  UIADD3 UR10, UP1, UR6, 0x2, URZ ;  /* 0x00000002060a7890 */ /* 0x000fe2000ff3e03f */
[----:B--2---:R-:W-:-:S06]  /*7fc0*/  WARPGROUP.ARRIVE ;  /* 0x00000000000079c5 */ /* 0x004fcc0000000000 */
[----:B------:R-:W-:Y:S01]  /*7fd0*/  HGMMA.64x128x8.F32.TF32 R24, gdesc[UR4], R24, gsb0 ;  /* 0x05e00000041879f0 */ /* 0x000fe20008002818 */
[----:B------:R-:W-:Y:S01]  /*7fe0*/  UMOV UR4, URZ ;  /* 0x0000003f00047c82 */ /* 0x000fe20008000000 */
[----:B------:R-:W-:Y:S01]  /*7ff0*/  UMOV UR5, URZ ;  /* 0x0000003f00057c82 */ /* 0x000fe20008000000 */
[----:B------:R-:W-:Y:S02]  /*8000*/  UIADD3.X UR9, UR4, 0x40000040, URZ, UP0, !UPT ;  /* 0x4000004004097890 */ /* 0x000fe400087fe43f */
[----:B------:R-:W-:Y:S02]  /*8010*/  UIADD3.X UR11, UR5, 0x40000040, URZ, UP1, !UPT ;  /* 0x40000040050b7890 */ /* 0x000fe40008ffe43f */
[----:B------:R-:W-:Y:S02]  /*8020*/  UIADD3.64 UR24, UR8, 0x2, URZ ;  /* 0x0000000208187897 */ /* 0x000fe4000fffe03f */
[----:B------:R-:W-:Y:S02]  /*8030*/  UIADD3.64 UR26, UR10, 0x2, URZ ;  /* 0x000000020a1a7897 */ /* 0x000fe4000fffe03f */
[----:B------:R-:W-:-:S02]  /*8040*/  UIADD3.64 UR20, UR8, 0x4, URZ ;  /* 0x0000000408147897 */ /* 0x000fc4000fffe03f */
[----:B------:R-:W-:Y:S01]  /*8050*/  UIADD3.64 UR22, UR10, 0x4, URZ ;  /* 0x000000040a167897 */ /* 0x000fe2000fffe03f */
[----:B------:R-:W-:Y:S02]  /*8060*/  WARPGROUP.DEPBAR.LE gsb0, 0x0 ;  /* 0x00008000000079c5 */ /* 0x000fe40000010000 */
[----:B------:R-:W-:-:S06]  /*8070*/  WARPGROUP.ARRIVE ;  /* 0x00000000000079c5 */ /* 0x000fcc0000000000 */
[----:B------:R-:W-:Y:S03]  /*8080*/  HGMMA.64x128x8.F32.TF32 R24, gdesc[UR8], R24, gsb0 ;  /* 0x05e00000081879f0 */ /* 0x000fe60008002818 */
[----:B------:R-:W-:Y:S02]  /*8090*/  WARPGROUP.DEPBAR.LE gsb0, 0x0 ;  /* 0x00008000000079c5 */ /* 0x000fe40000010000 */
[----:B------:R-:W-:-:S07]  /*80a0*/  WARPGROUP.ARRIVE ;  /* 0x00000000000079c5 */ /* 0x000fce0000000000 */
[----:B------:R-:W-:Y:S01]  /*80b0*/  HGMMA.64x128x8.F32.TF32 R24, gdesc[UR24], R24, gsb0 ;  /* 0x05e00000181879f0 */ /* 0x000fe20008002818 */
[----:B------:R-:W-:Y:S02]  /*80c0*/  UIADD3.64 UR4, UR8, 0x3fe, URZ ;  /* 0x000003fe08047897 */ /* 0x000fe4000fffe03f */
[----:B------:R-:W-:Y:S02]  /*80d0*/  WARPGROUP.DEPBAR.LE gsb0, 0x0 ;  /* 0x00008000000079c5 */ /* 0x000fe40000010000 */
[----:B------:R-:W-:-:S07]  /*80e0*/  WARPGROUP.ARRIVE ;  /* 0x00000000000079c5 */ /* 0x000fce0000000000 */
[----:B------:R-:W-:Y:S01]  /*80f0*/  HGMMA.64x128x8.F32.TF32 R24, gdesc[UR20], R24, gsb0 ;  /* 0x05e00000141879f0 */ /* 0x000fe20008002818 */
[----:B------:R-:W-:Y:S01]  /*8100*/  UIADD3.64 UR28, UR8, 0x400, URZ ;  /* 0x00000400081c7897 */ /* 0x000fe2000fffe03f */
[----:B------:R-:W-:Y:S01]  /*8110*/  UMOV UR30, UR10 ;  /* 0x0000000a001e7c82 */ /* 0x000fe20008000000 */
[----:B------:R-:W-:Y:S01]  /*8120*/  UMOV UR31, UR11 ;  /* 0x0000000b001f7c82 */ /* 0x000fe20008000000 */
[----:B------:R-:W-:Y:S02]  /*8130*/  WARPGROUP.DEPBAR.LE gsb0, 0x0 ;  /* 0x00008000000079c5 */ /* 0x000fe40000010000 */
[----:B------:R-:W-:Y:S01]  /*8140*/  WARPGROUP.ARRIVE ;  /* 0x00000000000079c5 */ /* 0x000fe20000000000 */
[----:B------:R-:W-:Y:S01]  /*8150*/  UIADD3.64 UR24, UR8, 0x402, URZ ;  /* 0x0000040208187897 */ /* 0x000fe2000fffe03f */
[----:B------:R-:W-:Y:S04]  /*8160*/  STL.64 [R1], R24 ;  /* 0x0000001801007387 */ /* 0x000fe80000100a00 */
[----:B------:R-:W-:Y:S01]  /*8170*/  HGMMA.64x128x8.F32.TF32 R152, gdesc[UR4], R152, gsb0 ;  /* 0x05e00000049879f0 */ /* 0x000fe20008002898 */
[----:B------:R-:W-:Y:S01]  /*8180*/  UIADD3.64 UR20, UR8, 0x404, URZ ;  /* 0x0000040408147897 */ /* 0x000fe2000fffe03f */
[----:B------:R-:W-:Y:S01]  /*8190*/  STL.64 [R1+0x8], R26 ;  /* 0x0000081a01007387 */ /* 0x000fe20000100a00 */
[----:B------:R-:W-:-:S03]  /*81a0*/  UIADD3.64 UR4, UR8, 0x7fe, URZ ;  /* 0x000007fe08047897 */ /* 0x000fc6000fffe03f */
        /* <DEDUP_REMOVED lines=29> */
[----:B------:R1:W-:Y:S01]  /*8380*/  STL.64 [R1+0xf8], R86 ;  /* 0x0000f85601007387 */ /* 0x0003e20000100a00 */
[----:B------:R-:W-:-:S02]  /*8390*/  WARPGROUP.DEPBAR.LE gsb0, 0x0 ;  /* 0x00008000000079c5 */ /* 0x000fc40000010000 */
[----:B------:R-:W-:Y:S01]  /*83a0*/  WARPGROUP.ARRIVE ;  /* 0x00000000000079c5 */ /* 0x000fe20000000000 */
[----:B-1----:R-:W2:Y:S04]  /*83b0*/  LDL.LU.64 R86, [R1+0x3e0] ;  /* 0x0003e00001567983 */ /* 0x002ea80000300a00 */
[----:B------:R-:W2:Y:S01]  /*83c0*/  LDL.LU.64 R84, [R1+0x3d8] ;  /* 0x0003d80001547983 */ /* 0x000ea20000300a00 */
[----:B------:R-:W-:Y:S03]  /*83d0*/  HGMMA.64x128x8.F32.TF32 R152, gdesc[UR28], R152, gsb0 ;  /* 0x05e000001c9879f0 */ /* 0x000fe60008002898 */
[----:B------:R-:W2:Y:S01]  /*83e0*/  LDL.LU.64 R82, [R1+0x3d0] ;  /* 0x0003d00001527983 */ /* 0x000ea20000300a00 */
[----:B------:R-:W-:Y:S01]  /*83f0*/  UIADD3.64 UR28, UR8, 0x800, URZ ;  /* 0x00000800081c7897 */ /* 0x000fe2000fffe03f */
[----:B------:R-:W-:Y:S01]  /*8400*/  UMOV UR30, UR10 ;  /* 0x0000000a001e7c82 */ /* 0x000fe20008000000 */
[----:B------:R-:W-:Y:S01]  /*8410*/  UMOV UR31, UR11 ;  /* 0x0000000b001f7c82 */ /* 0x000fe20008000000 */
        /* <DEDUP_REMOVED lines=29> */
[----:B------:R-:W-:Y:S01]  /*85f0*/  VIADD R4, R245, 0xfffffffe ;  /* 0xfffffffef5047836 */ /* 0x000fe20000000000 */
[----:B------:R-:W-:Y:S01]  /*8600*/  ISETP.GT.AND P1, PT, R3, RZ, PT ;  /* 0x000000ff0300720c */ /* 0x000fe20003f24270 */
[----:B------:R-:W-:Y:S01]  /*8610*/  UIADD3 UR14, UR14, 0x1, URZ ;  /* 0x000000010e0e7890 */ /* 0x000fe2000fffe03f */
[----:B-----5:R-:W-:-:S02]  /*8620*/  IADD3 R10, P2, R2, R242, RZ ;  /* 0x000000f2020a7210 */ /* 0x020fc40007f5e0ff */
[----:B------:R-:W-:Y:S01]  /*8630*/  ISETP.GE.AND P0, PT, R15, R4, PT ;  /* 0x000000040f00720c */ /* 0x000fe20003f06270 */
[----:B------:R-:W-:Y:S01]  /*8640*/  UISETP.GT.AND UP0, UPT, UR14, 0x2, UPT ;  /* 0x000000020e00788c */ /* 0x000fe2000bf04270 */
[----:B------:R-:W-:Y:S01]  /*8650*/  SEL R4, RZ, 0x4, !P1 ;  /* 0x00000004ff047807 */ /* 0x000fe20004800000 */
[----:B------:R-:W-:Y:S02]  /*8660*/  IMAD.X R11, R0, 0x1, R243, P2 ;  /* 0x00000001000b7824 */ /* 0x000fe400010e06f3 */
[----:B------:R-:W-:Y:S01]  /*8670*/  USEL UR14, UR14, URZ, !UP0 ;  /* 0x0000003f0e0e7287 */ /* 0x000fe2000c000000 */
[----:B------:R-:W-:Y:S01]  /*8680*/  SEL R4, R4, RZ, !P0 ;  /* 0x000000ff04047207 */ /* 0x000fe20004000000 */
[----:B------:R-:W-:Y:S02]  /*8690*/  WARPGROUP.DEPBAR.LE gsb0, 0x0 ;  /* 0x00008000000079c5 */ /* 0x000fe40000010000 */
[----:B------:R-:W-:Y:S01]  /*86a0*/  WARPGROUP.ARRIVE ;  /* 0x00000000000079c5 */ /* 0x000fe20000000000 */
[----:B------:R-:W-:-:S05]  /*86b0*/  ISETP.NE.U32.AND P1, PT, R4, RZ, PT ;  /* 0x000000ff0400720c */ /* 0x000fca0003f25070 */
[----:B------:R-:W-:Y:S01]  /*86c0*/  HGMMA.64x128x8.F32.TF32 R152, gdesc[UR24], R152, gsb0 ;  /* 0x05e00000189879f0 */ /* 0x000fe20008002898 */
[----:B------:R-:W-:Y:S02]  /*86d0*/  UIADD3.64 UR24, UR8, 0x802, URZ ;  /* 0x0000080208187897 */ /* 0x000fe4000fffe03f */
[----:B------:R-:W-:Y:S02]  /*86e0*/  WARPGROUP.DEPBAR.LE gsb0, 0x0 ;  /* 0x00008000000079c5 */ /* 0x000fe40000010000 */
[----:B------:R-:W-:-:S07]  /*86f0*/  WARPGROUP.ARRIVE ;  /* 0x00000000000079c5 */ /* 0x000fce0000000000 */
        /* <DEDUP_REMOVED lines=8> */
[----:B------:R-:W-:Y:S03]  /*8780*/  HGMMA.64x128x8.F32.TF32 R88, gdesc[UR28], R88, gsb0 ;  /* 0x05e000001c5879f0 */ /* 0x000fe60008002858 */
        /* <DEDUP_REMOVED lines=8> */
[----:B--2---:R-:W-:-:S07]  /*8810*/  WARPGROUP.ARRIVE ;  /* 0x00000000000079c5 */ /* 0x004fce0000000000 */
[----:B------:R-:W-:Y:S01]  /*8820*/  HGMMA.64x128x8.F32.TF32 R24, gdesc[UR4], R24, gsb0 ;  /* 0x05e00000041879f0 */ /* 0x000fe20008002818 */
[----:B------:R-:W-:Y:S01]  /*8830*/  UIADD3.64 UR4, UR8, 0xc00, URZ ;  /* 0x00000c0008047897 */ /* 0x000fe2000fffe03f */
[----:B------:R-:W-:Y:S01]  /*8840*/  UMOV UR6, UR10 ;  /* 0x0000000a00067c82 */ /* 0x000fe20008000000 */
[----:B------:R-:W-:Y:S01]  /*8850*/  UMOV UR7, UR11 ;  /* 0x0000000b00077c82 */ /* 0x000fe20008000000 */
[----:B------:R-:W-:Y:S01]  /*8860*/  UIADD3.64 UR8, UR8, 0xc04, URZ ;  /* 0x00000c0408087897 */ /* 0x000fe2000fffe03f */
[----:B------:R-:W-:Y:S01]  /*8870*/  UMOV UR10, UR22 ;  /* 0x00000016000a7c82 */ /* 0x000fe20008000000 */
[----:B------:R-:W-:Y:S01]  /*8880*/  UMOV UR11, UR23 ;  /* 0x00000017000b7c82 */ /* 0x000fe20008000000 */
[----:B------:R-:W-:Y:S02]  /*8890*/  WARPGROUP.DEPBAR.LE gsb0, 0x0 ;  /* 0x00008000000079c5 */ /* 0x000fe40000010000 */
[----:B------:R-:W-:-:S06]  /*88a0*/  WARPGROUP.ARRIVE ;  /* 0x00000000000079c5 */ /* 0x000fcc0000000000 */
[----:B------:R-:W-:Y:S01]  /*88b0*/  HGMMA.64x128x8.F32.TF32 R24, gdesc[UR4], R24, gsb0 ;  /* 0x05e00000041879f0 */ /* 0x000fe20008002818 */
[----:B------:R-:W-:-:S06]  /*88c0*/  ULEA UR4, UR14, UR12, 0x10 ;  /* 0x0000000c0e047291 */ /* 0x000fcc000f8e803f */
[----:B------:R-:W-:Y:S01]  /*88d0*/  VIADD R4, R16, UR4 ;  /* 0x0000000410047c36 */ /* 0x000fe20008000000 */
[----:B------:R-:W-:Y:S02]  /*88e0*/  WARPGROUP.DEPBAR.LE gsb0, 0x0 ;  /* 0x00008000000079c5 */ /* 0x000fe40000010000 */
[----:B------:R-:W-:-:S06]  /*88f0*/  WARPGROUP.ARRIVE ;  /* 0x00000000000079c5 */ /* 0x000fcc0000000000 */
[----:B------:R-:W-:Y:S03]  /*8900*/  HGMMA.64x128x8.F32.TF32 R24, gdesc[UR24], R24, gsb0 ;  /* 0x05e00000181879f0 */ /* 0x000fe60008002818 */
[----:B------:R-:W-:Y:S02]  /*8910*/  WARPGROUP.DEPBAR.LE gsb0, 0x0 ;  /* 0x00008000000079c5 */ /* 0x000fe40000010000 */
[----:B------:R-:W-:-:S07]  /*8920*/  WARPGROUP.ARRIVE ;  /* 0x00000000000079c5 */ /* 0x000fce0000000000 */
[----:B------:R-:W-:Y:S03]  /*8930*/  HGMMA.64x128x8.F32.TF32 R24, gdesc[UR8], R24, gsb0 ;  /* 0x05e00000081879f0 */ /* 0x000fe60008002818 */
[----:B------:R-:W-:Y:S02]  /*8940*/  WARPGROUP.DEPBAR.LE gsb0, 0x0 ;  /* 0x00008000000079c5 */ /* 0x000fe40000010000 */
[----:B------:R-:W-:Y:S06]  /*8950*/  BAR.SYNC.DEFER_BLOCKING 0x0 ;  /* 0x0000000000007b1d */ /* 0x000fec0000010000 */
[----:B------:R-:W-:Y:S01]  /*8960*/  @!PT LDS RZ, [RZ] ;  /* 0x00000000fffff984 */ /* 0x000fe20000000800 */
[----:B------:R-:W-:Y:S01]  /*8970*/  @!PT LDS RZ, [RZ] ;  /* 0x00000000fffff984 */ /* 0x000fe20000000800 */
[----:B------:R-:W-:Y:S01]  /*8980*/  @!PT LDS RZ, [RZ] ;  /* 0x00000000fffff984 */ /* 0x000fe20000000800 */
[----:B------:R1:W-:Y:S02]  /*8990*/  LDGSTS.E [R4], desc[UR16][R10.64], P1 ;  /* 0x000000000a047fae */ /* 0x0003e40008921850 */
[----:B-1----:R-:W-:-:S05]  /*89a0*/  IADD3 R10, P2, R2, R241, RZ ;  /* 0x000000f1020a7210 */ /* 0x002fca0007f5e0ff */
[----:B------:R-:W-:-:S05]  /*89b0*/  IMAD.X R11, R0, 0x1, R244, P2 ;  /* 0x00000001000b7824 */ /* 0x000fca00010e06f4 */
[----:B------:R1:W-:Y:S01]  /*89c0*/  LDGSTS.E [R4+0x8000], desc[UR16][R10.64], P1 ;  /* 0x080000000a047fae */ /* 0x0003e20008921850 */
[----:B------:R-:W-:-:S04]  /*89d0*/  ISETP.GT.AND P1, PT, R3, 0x1, PT ;  /* 0x000000010300780c */ /* 0x000fc80003f24270 */
[----:B-1----:R-:W-:-:S04]  /*89e0*/  SEL R10, RZ, 0x4, !P1 ;  /* 0x00000004ff0a7807 */ /* 0x002fc80004800000 */
[----:B------:R-:W-:-:S04]  /*89f0*/  SEL R10, R10, RZ, !P0 ;  /* 0x000000ff0a0a7207 */ /* 0x000fc80004000000 */
[----:B------:R-:W-:Y:S02]  /*8a00*/  ISETP.NE.U32.AND P1, PT, R10, RZ, PT ;  /* 0x000000ff0a00720c */ /* 0x000fe40003f25070 */
[----:B------:R-:W-:-:S05]  /*8a10*/  IADD3 R10, P2, R2, R248, RZ ;  /* 0x000000f8020a7210 */ /* 0x000fca0007f5e0ff */
[----:B------:R-:W-:-:S06]  /*8a20*/  IMAD.X R11, R0, 0x1, R247, P2 ;  /* 0x00000001000b7824 */ /* 0x000fcc00010e06f7 */
[----:B------:R1:W-:Y:S02]  /*8a30*/  LDGSTS.E [R4+0x4], desc[UR16][R10.64], P1 ;  /* 0x000040000a047fae */ /* 0x0003e40008921850 */
        /* <DEDUP_REMOVED lines=9> */
[----:B------:R1:W-:Y:S04]  /*8ad0*/  LDGSTS.E [R4+0x8], desc[UR16][R10.64], P1 ;  /* 0x000080000a047fae */ /* 0x0003e80008921850 */
[----:B------:R-:W1:Y:S02]  /*8ae0*/  LDL R11, [R1+0x104] ;  /* 0x00010400010b7983 */ /* 0x000e640000100800 */
[----:B-1----:R-:W-:Y:S02]  /*8af0*/  IADD3 R10, P2, R2, R11, RZ ;  /* 0x0000000b020a7210 */ /* 0x002fe40007f5e0ff */
[----:B------:R-:W2:Y:S03]  /*8b00*/  LDL R11, [R1+0x100] ;  /* 0x00010000010b7983 */ /* 0x000ea60000100800 */
[----:B--2---:R-:W-:-:S05]  /*8b10*/  IMAD.X R11, R0, 0x1, R11, P2 ;  /* 0x00000001000b7824 */ /* 0x004fca00010e060b */
[----:B------:R1:W-:Y:S04]  /*8b20*/  LDGSTS.E [R4+0x8008], desc[UR16][R10.64], P1 ;  /* 0x080080000a047fae */ /* 0x0003e80008921850 */
[----:B------:R-:W2:Y:S01]  /*8b30*/  LDL R11, [R1+0x10c] ;  /* 0x00010c00010b7983 */ /* 0x000ea20000100800 */
[----:B------:R-:W-:-:S04]  /*8b40*/  ISETP.GT.AND P1, PT, R3, 0x3, PT ;  /* 0x000000030300780c */ /* 0x000fc80003f24270 */
[----:B-1----:R-:W-:-:S04]  /*8b50*/  SEL R10, RZ, 0x4, !P1 ;  /* 0x00000004ff0a7807 */ /* 0x002fc80004800000 */
[----:B------:R-:W-:-:S04]  /*8b60*/  SEL R10, R10, RZ, !P0 ;  /* 0x000000ff0a0a7207 */ /* 0x000fc80004000000 */
[----:B------:R-:W-:Y:S02]  /*8b70*/  ISETP.NE.U32.AND P1, PT, R10, RZ, PT ;  /* 0x000000ff0a00720c */ /* 0x000fe40003f25070 */
[----:B--2---:R-:W-:Y:S02]  /*8b80*/  IADD3 R10, P2, R2, R11, RZ ;  /* 0x0000000b020a7210 */ /* 0x004fe40007f5e0ff */
[----:B------:R-:W2:Y:S03]  /*8b90*/  LDL R11, [R1+0x108] ;  /* 0x00010800010b7983 */ /* 0x000ea60000100800 */
[----:B--2---:R-:W-:-:S06]  /*8ba0*/  IMAD.X R11, R0, 0x1, R11, P2 ;  /* 0x00000001000b7824 */ /* 0x004fcc00010e060b */
        /* <DEDUP_REMOVED lines=11> */
[----:B------:R-:W-:Y:S02]  /*8c60*/  LOP3.LUT R4, R16, 0x10, RZ, 0x3c, !PT ;  /* 0x0000001010047812 */ /* 0x000fe400078e3cff */
[----:B--2---:R-:W-:Y:S02]  /*8c70*/  IADD3 R10, P2, R2, R11, RZ ;  /* 0x0000000b020a7210 */ /* 0x004fe40007f5e0ff */
[----:B------:R-:W2:Y:S01]  /*8c80*/  LDL R11, [R1+0x118] ;  /* 0x00011800010b7983 */ /* 0x000ea20000100800 */
[----:B------:R-:W-:Y:S02]  /*8c90*/  VIADD R4, R4, UR4 ;  /* 0x0000000404047c36 */ /* 0x000fe40008000000 */
[----:B--2---:R-:W-:-:S05]  /*8ca0*/  IMAD.X R11, R0, 0x1, R11, P2 ;  /* 0x00000001000b7824 */ /* 0x004fca00010e060b */
[----:B------:R1:W-:Y:S04]  /*8cb0*/  LDGSTS.E [R4], desc[UR16][R10.64], P1 ;  /* 0x000000000a047fae */ /* 0x0003e80008921850 */
        /* <DEDUP_REMOVED lines=392> */
[----:B------:R-:W2:Y:S01]  /*a540*/  LDL R11, [R1+0x2d0] ;  /* 0x0002d000010b7983 */ /* 0x000ea20000100800 */
[----:B------:R-:W-:Y:S01]  /*a550*/  ULEA UR4, UR14, UR12, 0xe ;  /* 0x0000000c0e047291 */ /* 0x000fe2000f8e703f */
[----:B------:R-:W-:-:S02]  /*a560*/  VIADD R15, R15, 0x1 ;  /* 0x000000010f0f7836 */ /* 0x000fc40000000000 */
[----:B--2---:R-:W-:-:S05]  /*a570*/  IMAD.X R11, R0, 0x1, R11, P2 ;  /* 0x00000001000b7824 */ /* 0x004fca00010e060b */
[----:B------:R1:W-:Y:S04]  /*a580*/  LDGSTS.E [R4+0x800c], desc[UR16][R10.64], P1 ;  /* 0x0800c0000a047fae */ /* 0x0003e80008921850 */
[----:B------:R-:W0:Y:S01]  /*a590*/  LDGDEPBAR ;  /* 0x00000000000079af */ /* 0x000e220000000000 */
[----:B-1----:R-:W1:Y:S02]  /*a5a0*/  S2R R11, SR_TID.X ;  /* 0x00000000000b7919 */ /* 0x002e640000002100 */
[----:B-1----:R-:W-:-:S04]  /*a5b0*/  LOP3.LUT R11, R11, 0x1f, RZ, 0xc0, !PT ;  /* 0x0000001f0b0b7812 */ /* 0x002fc800078ec0ff */
[----:B------:R-:W-:Y:S01]  /*a5c0*/  ISETP.GE.AND P1, PT, R11, R3, PT ;  /* 0x000000030b00720c */ /* 0x000fe20003f26270 */
[----:B------:R-:W-:-:S03]  /*a5d0*/  VIADD R3, R3, 0xffffffe0 ;  /* 0xffffffe003037836 */ /* 0x000fc60000000000 */
[----:B------:R-:W-:Y:S02]  /*a5e0*/  SEL R4, RZ, 0x4, P1 ;  /* 0x00000004ff047807 */ /* 0x000fe40000800000 */
[----:B------:R-:W-:Y:S02]  /*a5f0*/  IADD3 R10, P1, R5, R240, RZ ;  /* 0x000000f0050a7210 */ /* 0x000fe40007f3e0ff */
[----:B------:R-:W-:-:S03]  /*a600*/  SEL R4, R4, RZ, !P0 ;  /* 0x000000ff04047207 */ /* 0x000fc60004000000 */
[----:B------:R-:W-:Y:S01]  /*a610*/  IMAD.X R11, R239, 0x1, R6, P1 ;  /* 0x00000001ef0b7824 */ /* 0x000fe200008e0606 */
[----:B------:R-:W-:Y:S01]  /*a620*/  ISETP.NE.U32.AND P0, PT, R4, RZ, PT ;  /* 0x000000ff0400720c */ /* 0x000fe20003f05070 */
[----:B------:R-:W-:-:S12]  /*a630*/  VIADD R4, R246, UR4 ;  /* 0x00000004f6047c36 */ /* 0x000fd80008000000 */
[----:B------:R1:W-:Y:S02]  /*a640*/  LDGSTS.E [R4+0x30000], desc[UR16][R10.64], P0 ;  /* 0x300000000a047fae */ /* 0x0003e40008121850 */
[----:B-1----:R-:W-:-:S05]  /*a650*/  IADD3 R10, P1, R5, R238, RZ ;  /* 0x000000ee050a7210 */ /* 0x002fca0007f3e0ff */
[----:B------:R-:W-:-:S05]  /*a660*/  IMAD.X R11, R237, 0x1, R6, P1 ;  /* 0x00000001ed0b7824 */ /* 0x000fca00008e0606 */
        /* <DEDUP_REMOVED lines=25> */
[----:B-1----:R-:W-:Y:S02]  /*a800*/  IADD3 R10, P1, R5, R220, RZ ;  /* 0x000000dc050a7210 */ /* 0x002fe40007f3e0ff */
[----:B------:R-:W-:-:S03]  /*a810*/  IADD3 R220, P6, R220, R8, RZ ;  /* 0x00000008dcdc7210 */ /* 0x000fc60007fde0ff */
[C---:B------:R-:W-:Y:S02]  /*a820*/  IMAD.X R11, R219.reuse, 0x1, R6, P1 ;  /* 0x00000001db0b7824 */ /* 0x040fe400008e0606 */
[--C-:B------:R-:W-:Y:S01]  /*a830*/  IMAD.X R219, R219, 0x1, R7.reuse, P6 ;  /* 0x00000001dbdb7824 */ /* 0x100fe200030e0607 */
[----:B------:R-:W-:Y:S02]  /*a840*/  IADD3 R234, P6, R234, R8, RZ ;  /* 0x00000008eaea7210 */ /* 0x000fe40007fde0ff */
[----:B------:R1:W-:Y:S03]  /*a850*/  LDGSTS.E [R4+0x32800], desc[UR16][R10.64], P0 ;  /* 0x328000000a047fae */ /* 0x0003e60008121850 */
[----:B------:R-:W-:Y:S01]  /*a860*/  IMAD.X R233, R233, 0x1, R7, P6 ;  /* 0x00000001e9e97824 */ /* 0x000fe200030e0607 */
        /* <DEDUP_REMOVED lines=14> */
[----:B------:R-:W-:Y:S02]  /*a950*/  ISETP.NE.U32.AND P4, PT, R245, R15, PT ;  /* 0x0000000ff500720c */ /* 0x000fe40003f85070 */
[----:B-1----:R-:W-:-:S02]  /*a960*/  IADD3 R10, P1, R5, R22, RZ ;  /* 0x00000016050a7210 */ /* 0x002fc40007f3e0ff */
[----:B------:R-:W-:-:S03]  /*a970*/  IADD3 R22, P3, R22, R8, RZ ;  /* 0x0000000816167210 */ /* 0x000fc60007f7e0ff */
[C---:B------:R-:W-:Y:S02]  /*a980*/  IMAD.X R11, R21.reuse, 0x1, R6, P1 ;  /* 0x00000001150b7824 */ /* 0x040fe400008e0606 */
[--C-:B------:R-:W-:Y:S01]  /*a990*/  IMAD.X R21, R21, 0x1, R7.reuse, P3 ;  /* 0x0000000115157824 */ /* 0x100fe200018e0607 */
[----:B------:R-:W-:Y:S02]  /*a9a0*/  IADD3 R228, P3, R228, R8, RZ ;  /* 0x00000008e4e47210 */ /* 0x000fe40007f7e0ff */
[----:B------:R1:W-:Y:S03]  /*a9b0*/  LDGSTS.E [R4+0x33400], desc[UR16][R10.64], P0 ;  /* 0x334000000a047fae */ /* 0x0003e60008121850 */
[----:B------:R-:W-:Y:S01]  /*a9c0*/  IMAD.X R227, R227, 0x1, R7, P3 ;  /* 0x00000001e3e37824 */ /* 0x000fe200018e0607 */
[----:B------:R-:W-:Y:S02]  /*a9d0*/  LEA R2, P3, R14, R2, 0x2 ;  /* 0x000000020e027211 */ /* 0x000fe400078610ff */
[----:B-1----:R-:W-:-:S02]  /*a9e0*/  IADD3 R10, P1, R5, R20, RZ ;  /* 0x00000014050a7210 */ /* 0x002fc40007f3e0ff */
[----:B------:R-:W-:-:S03]  /*a9f0*/  IADD3 R20, P2, R20, R8, RZ ;  /* 0x0000000814147210 */ /* 0x000fc60007f5e0ff */
[C---:B------:R-:W-:Y:S02]  /*aa00*/  IMAD.X R11, R19.reuse, 0x1, R6, P1 ;  /* 0x00000001130b7824 */ /* 0x040fe400008e0606 */
[--C-:B------:R-:W-:Y:S01]  /*aa10*/  IMAD.X R19, R19, 0x1, R7.reuse, P2 ;  /* 0x0000000113137824 */ /* 0x100fe200010e0607 */
[-C--:B------:R-:W-:Y:S02]  /*aa20*/  IADD3 R226, P2, R226, R8.reuse, RZ ;  /* 0x00000008e2e27210 */ /* 0x080fe40007f5e0ff */
[----:B------:R1:W-:Y:S03]  /*aa30*/  LDGSTS.E [R4+0x33800], desc[UR16][R10.64], P0 ;  /* 0x338000000a047fae */ /* 0x0003e60008121850 */
[----:B------:R-:W-:Y:S01]  /*aa40*/  IMAD.X R225, R225, 0x1, R7, P2 ;  /* 0x00000001e1e17824 */ /* 0x000fe200010e0607 */
[----:B------:R-:W-:-:S05]  /*aa50*/  IADD3 R240, P2, R240, R8, RZ ;  /* 0x00000008f0f07210 */ /* 0x000fca0007f5e0ff */
[----:B------:R-:W-:Y:S01]  /*aa60*/  IMAD.X R239, R239, 0x1, R7, P2 ;  /* 0x00000001efef7824 */ /* 0x000fe200010e0607 */
[----:B-1----:R-:W-:-:S05]  /*aa70*/  IADD3 R10, P1, R5, R18, RZ ;  /* 0x00000012050a7210 */ /* 0x002fca0007f3e0ff */
[----:B------:R-:W-:Y:S01]  /*aa80*/  IMAD.X R11, R17, 0x1, R6, P1 ;  /* 0x00000001110b7824 */ /* 0x000fe200008e0606 */
[----:B------:R-:W-:-:S04]  /*aa90*/  IADD3 R18, P1, R18, R8, RZ ;  /* 0x0000000812127210 */ /* 0x000fc80007f3e0ff */
[----:B------:R1:W-:Y:S01]  /*aaa0*/  LDGSTS.E [R4+0x33c00], desc[UR16][R10.64], P0 ;  /* 0x33c000000a047fae */ /* 0x0003e20008121850 */
[--C-:B------:R-:W-:Y:S01]  /*aab0*/  IMAD.X R17, R17, 0x1, R7.reuse, P1 ;  /* 0x0000000111117824 */ /* 0x100fe200008e0607 */
[-C--:B------:R-:W-:Y:S02]  /*aac0*/  IADD3 R222, P0, R222, R8.reuse, RZ ;  /* 0x00000008dede7210 */ /* 0x080fe40007f1e0ff */
[-C--:B------:R-:W-:Y:S01]  /*aad0*/  IADD3 R224, P1, R224, R8.reuse, RZ ;  /* 0x00000008e0e07210 */ /* 0x080fe20007f3e0ff */
[----:B------:R-:W0:Y:S02]  /*aae0*/  LDGDEPBAR ;  /* 0x00000000000079af */ /* 0x000e240000000000 */
[--C-:B------:R-:W-:Y:S01]  /*aaf0*/  IMAD.X R221, R221, 0x1, R7.reuse, P0 ;  /* 0x00000001dddd7824 */ /* 0x100fe200000e0607 */
[-C--:B------:R-:W-:Y:S01]  /*ab00*/  IADD3 R236, P0, R236, R8.reuse, RZ ;  /* 0x00000008ecec7210 */ /* 0x080fe20007f1e0ff */
[----:B------:R-:W-:Y:S01]  /*ab10*/  IMAD.X R223, R223, 0x1, R7, P1 ;  /* 0x00000001dfdf7824 */ /* 0x000fe200008e0607 */
[----:B------:R-:W-:-:S02]  /*ab20*/  IADD3 R238, P1, R238, R8, RZ ;  /* 0x00000008eeee7210 */ /* 0x000fc40007f3e0ff */
[----:B-1----:R-:W-:Y:S01]  /*ab30*/  SHF.R.S32.HI R11, RZ, 0x1f, R14 ;  /* 0x0000001fff0b7819 */ /* 0x002fe2000001140e */
[--C-:B------:R-:W-:Y:S02]  /*ab40*/  IMAD.X R235, R235, 0x1, R7.reuse, P0 ;  /* 0x00000001ebeb7824 */ /* 0x100fe400000e0607 */
[----:B------:R-:W-:Y:S01]  /*ab50*/  IMAD.X R237, R237, 0x1, R7, P1 ;  /* 0x00000001eded7824 */ /* 0x000fe200008e0607 */
[----:B------:R-:W-:-:S05]  /*ab60*/  SHF.L.U64.HI R11, R14, 0x2, R11 ;  /* 0x000000020e0b7819 */ /* 0x000fca000001020b */
[----:B------:R-:W-:Y:S01]  /*ab70*/  IMAD.X R0, R0, 0x1, R11, P3 ;  /* 0x0000000100007824 */ /* 0x000fe200018e060b */
[----:B------:R-:W-:Y:S06]  /*ab80*/  @P4 BRA `(.L_x_1) ;  /* 0xffffffcc00c44947 */ /* 0x000fec000383ffff */
.L_x_0:
[----:B------:R-:W2:Y:S01]  /*ab90*/  LDL.LU R11, [R1+0x2dc] ;  /* 0x0002dc00010b7983 */ /* 0x000ea20000300800 */
[----:B------:R-:W-:-:S04]  /*aba0*/  DEPBAR.LE SB0, 0x0 ;  /* 0x000080000000791a */ /* 0x000fc80000000000 */
[----:B------:R-:W3:Y:S01]  /*abb0*/  LDL.LU R4, [R1+0x2d8] ;  /* 0x0002d80001047983 */ /* 0x000ee20000300800 */
[----:B------:R-:W1:Y:S01]  /*abc0*/  S2R R10, SR_TID.X ;  /* 0x00000000000a7919 */ /* 0x000e620000002100 */
[----:B------:R-:W-:Y:S01]  /*abd0*/  IMAD.MOV.U32 R6, RZ, RZ, R152 ;  /* 0x000000ffff067224 */ /* 0x000fe200078e0098 */
[----:B------:R-:W4:Y:S01]  /*abe0*/  LDC R8, c[0x0][0x244] ;  /* 0x00009100ff087b82 */ /* 0x000f220000000800 */
[----:B------:R-:W-:Y:S01]  /*abf0*/  IMAD.MOV.U32 R7, RZ, RZ, R154 ;  /* 0x000000ffff077224 */ /* 0x000fe200078e009a */
[----:B------:R-:W-:Y:S01]  /*ac00*/  ULDC UR4, c[0x0][0x22c] ;  /* 0x00008b0000047ab9 */ /* 0x000fe20000000800 */
[----:B------:R-:W-:Y:S01]  /*ac10*/  IMAD.MOV.U32 R16, RZ, RZ, R88 ;  /* 0x000000ffff107224 */ /* 0x000fe200078e0058 */
[----:B------:R-:W-:Y:S01]  /*ac20*/  ULDC.64 UR28, c[0x0][0x228] ;  /* 0x00008a00001c7ab9 */ /* 0x000fe20000000a00 */
        /* <DEDUP_REMOVED lines=22> */
[----:B------:R-:W-:-:S02]  /*ad90*/  VIADD R3, R9, 0x1 ;  /* 0x0000000109037836 */ /* 0x000fc40000000000 */
[C---:B-1----:R-:W-:Y:S01]  /*ada0*/  IMAD.SHL.U32 R2, R10.reuse, 0x10, RZ ;  /* 0x000000100a027824 */ /* 0x042fe200078e00ff */
[C---:B------:R-:W-:Y:S01]  /*adb0*/  LOP3.LUT R252, R10.reuse, 0xff, RZ, 0xc0, !PT ;  /* 0x000000ff0afc7812 */ /* 0x040fe200078ec0ff */
[----:B------:R-:W-:Y:S01]  /*adc0*/  IMAD.SHL.U32 R0, R10, 0x80, RZ ;  /* 0x000000800a007824 */ /* 0x000fe200078e00ff */
[----:B------:R-:W-:Y:S01]  /*add0*/  ISETP.GE.AND P3, PT, R3, UR4, PT ;  /* 0x0000000403007c0c */ /* 0x000fe2000bf66270 */
[----:B------:R-:W-:Y:S01]  /*ade0*/  BAR.SYNC.DEFER_BLOCKING 0x0 ;  /* 0x0000000000007b1d */ /* 0x000fe20000010000 */
[----:B------:R-:W-:Y:S01]  /*adf0*/  LOP3.LUT R2, R2, 0xf0, RZ, 0xc0, !PT ;  /* 0x000000f002027812 */ /* 0x000fe200078ec0ff */
[----:B------:R-:W-:Y:S01]  /*ae00*/  IMAD.MOV.U32 R234, RZ, RZ, R209 ;  /* 0x000000ffffea7224 */ /* 0x000fe200078e00d1 */
[----:B------:R-:W-:Y:S01]  /*ae10*/  LOP3.LUT R0, R0, 0x800, RZ, 0xc0, !PT ;  /* 0x0000080000007812 */ /* 0x000fe200078ec0ff */
[----:B------:R-:W-:Y:S02]  /*ae20*/  IMAD.MOV.U32 R235, RZ, RZ, R211 ;  /* 0x000000ffffeb7224 */ /* 0x000fe400078e00d3 */
[----:B------:R-:W-:Y:S01]  /*ae30*/  IMAD.MOV.U32 R244, RZ, RZ, R145 ;  /* 0x000000fffff47224 */ /* 0x000fe200078e0091 */
[----:B------:R-:W-:Y:S01]  /*ae40*/  IADD3 R0, R0, UR12, R2 ;  /* 0x0000000c00007c10 */ /* 0x000fe2000fffe002 */
[----:B------:R-:W-:-:S02]  /*ae50*/  IMAD.MOV.U32 R245, RZ, RZ, R147 ;  /* 0x000000fffff57224 */ /* 0x000fc400078e0093 */
[----:B------:R-:W-:Y:S02]  /*ae60*/  IMAD.MOV.U32 R246, RZ, RZ, R81 ;  /* 0x000000fffff67224 */ /* 0x000fe400078e0051 */
[----:B------:R-:W-:Y:S02]  /*ae70*/  IMAD.MOV.U32 R247, RZ, RZ, R83 ;  /* 0x000000fffff77224 */ /* 0x000fe400078e0053 */
[----:B------:R-:W-:Y:S02]  /*ae80*/  IMAD.MOV.U32 R238, RZ, RZ, R212 ;  /* 0x000000ffffee7224 */ /* 0x000fe400078e00d4 */
[----:B------:R-:W-:Y:S01]  /*ae90*/  IMAD.MOV.U32 R239, RZ, RZ, R214 ;  /* 0x000000ffffef7224 */ /* 0x000fe200078e00d6 */
[C---:B--2---:R-:W-:Y:S02]  /*aea0*/  ISETP.GE.AND P5, PT, R9.reuse, R11, PT ;  /* 0x0000000b0900720c */ /* 0x044fe40003fa6270 */
[----:B---3--:R-:W-:Y:S01]  /*aeb0*/  ISETP.GE.AND P6, PT, R12, R4, PT ;  /* 0x000000040c00720c */ /* 0x008fe20003fc6270 */
[----:B------:R-:W-:Y:S01]  /*aec0*/  IMAD.MOV.U32 R154, RZ, RZ, R173 ;  /* 0x000000ffff9a7224 */ /* 0x000fe200078e00ad */
[----:B------:R-:W-:Y:S01]  /*aed0*/  LOP3.LUT R4, R10, 0xe0, RZ, 0xc0, !PT ;  /* 0x000000e00a047812 */ /* 0x000fe200078ec0ff */
[C---:B------:R-:W-:Y:S01]  /*aee0*/  VIADD R2, R9.reuse, 0x7f ;  /* 0x0000007f09027836 */ /* 0x040fe20000000000 */
[----:B------:R-:W-:Y:S01]  /*aef0*/  LEA R252, R252, UR12, 0x4 ;  /* 0x0000000cfcfc7c11 */ /* 0x000fe2000f8e20ff */
[C---:B------:R-:W-:Y:S01]  /*af00*/  VIADD R3, R9.reuse, 0x3 ;  /* 0x0000000309037836 */ /* 0x040fe20000000000 */
[----:B------:R-:W-:Y:S01]  /*af10*/  ULDC UR4, c[0x0][0x22c] ;  /* 0x00008b0000047ab9 */ /* 0x000fe20000000800 */
[----:B------:R-:W-:Y:S01]  /*af20*/  IMAD R0, R4, 0x8, R0 ;  /* 0x0000000804007824 */ /* 0x000fe200078e0200 */
[----:B------:R-:W-:Y:S01]  /*af30*/  ISETP.GE.AND P0, PT, R2, UR29, PT ;  /* 0x0000001d02007c0c */ /* 0x000fe2000bf06270 */
[----:B------:R-:W2:Y:S01]  /*af40*/  LDL.LU R4, [R1] ;  /* 0x0000000001047983 */ /* 0x000ea20000300800 */
[----:B------:R-:W-:Y:S01]  /*af50*/  VIADD R2, R9, 0x2 ;  /* 0x0000000209027836 */ /* 0x000fe20000000000 */
[----:B------:R-:W-:Y:S01]  /*af60*/  ISETP.GE.AND P1, PT, R3, UR5, PT ;  /* 0x0000000503007c0c */ /* 0x000fe2000bf26270 */
[----:B------:R-:W-:Y:S01]  /*af70*/  ULDC.64 UR12, c[0x0][0x228] ;  /* 0x00008a00000c7ab9 */ /* 0x000fe20000000a00 */
[----:B------:R-:W2:Y:S02]  /*af80*/  LDL.LU R5, [R1+0x8] ;  /* 0x0000080001057983 */ /* 0x000ea40000300800 */
[----:B------:R-:W-:Y:S01]  /*af90*/  ISETP.GE.AND P2, PT, R2, UR4, PT ;  /* 0x0000000402007c0c */ /* 0x000fe2000bf46270 */
[----:B----4-:R-:W-:Y:S01]  /*afa0*/  IMAD R3, R12, R8, RZ ;  /* 0x000000080c037224 */ /* 0x010fe200078e02ff */
[----:B------:R-:W-:Y:S01]  /*afb0*/  ULDC.64 UR4, c[0x0][0x220] ;  /* 0x0000880000047ab9 */ /* 0x000fe20000000a00 */
[----:B--2---:R1:W-:Y:S01]  /*afc0*/  STSM.16.M88.4 [R0], R4 ;  /* 0x0000000400007844 */ /* 0x0043e20000000200 */
[----:B------:R-:W-:Y:S06]  /*afd0*/  BAR.SYNC.DEFER_BLOCKING 0x0 ;  /* 0x0000000000007b1d */ /* 0x000fec0000010000 */
[----:B-1----:R-:W2:Y:S04]  /*afe0*/  LDL.LU R4, [R1+0x4] ;  /* 0x0000040001047983 */ /* 0x002ea80000300800 */
[----:B------:R-:W2:Y:S04]  /*aff0*/  LDL.LU R5, [R1+0xc] ;  /* 0x00000c0001057983 */ /* 0x000ea80000300800 */
[----:B------:R-:W1:Y:S01]  /*b000*/  LDS.128 R20, [R252] ;  /* 0x00000000fc147984 */ /* 0x000e620000000c00 */
[----:B------:R-:W-:Y:S06]  /*b010*/  BAR.SYNC.DEFER_BLOCKING 0x0 ;  /* 0x0000000000007b1d */ /* 0x000fec0000010000 */
[----:B------:R-:W-:Y:S02]  /*b020*/  STSM.16.M88.4 [R0], R16 ;  /* 0x0000001000007844 */ /* 0x000fe40000000200 */
[----:B------:R-:W-:Y:S06]  /*b030*/  BAR.SYNC.DEFER_BLOCKING 0x0 ;  /* 0x0000000000007b1d */ /* 0x000fec0000010000 */
[----:B------:R-:W3:Y:S01]  /*b040*/  LDS.128 R16, [R252] ;  /* 0x00000000fc107984 */ /* 0x000ee20000000c00 */
[----:B------:R-:W-:-:S02]  /*b050*/  IMAD.MOV.U32 R6, RZ, RZ, R153 ;  /* 0x000000ffff067224 */ /* 0x000fc400078e0099 */
[----:B------:R-:W-:Y:S01]  /*b060*/  IMAD.MOV.U32 R7, RZ, RZ, R155 ;  /* 0x000000ffff077224 */ /* 0x000fe200078e009b */
[----:B------:R-:W-:Y:S06]  /*b070*/  BAR.SYNC.DEFER_BLOCKING 0x0 ;  /* 0x0000000000007b1d */ /* 0x000fec0000010000 */
[----:B-1----:R-:W-:Y:S04]  /*b080*/  STL.64 [R1+0x130], R20 ;  /* 0x0001301401007387 */ /* 0x002fe80000100a00 */
[----:B------:R-:W-:Y:S04]  /*b090*/  STL.64 [R1+0x138], R22 ;  /* 0x0001381601007387 */ /* 0x000fe80000100a00 */
[----:B---3--:R-:W-:Y:S04]  /*b0a0*/  STL.64 [R1+0x120], R16 ;  /* 0x0001201001007387 */ /* 0x008fe80000100a00 */
[----:B------:R-:W-:Y:S04]  /*b0b0*/  STL.64 [R1+0x128], R18 ;  /* 0x0001281201007387 */ /* 0x000fe80000100a00 */
[----:B--2---:R1:W-:Y:S01]  /*b0c0*/  STSM.16.M88.4 [R0], R4 ;  /* 0x0000000400007844 */ /* 0x0043e20000000200 */
[----:B------:R-:W-:Y:S06]  /*b0d0*/  BAR.SYNC.DEFER_BLOCKING 0x0 ;  /* 0x0000000000007b1d */ /* 0x000fec0000010000 */
[----:B-1----:R-:W2:Y:S04]  /*b0e0*/  LDL.LU R4, [R1+0x10] ;  /* 0x0000100001047983 */ /* 0x002ea80000300800 */
[----:B------:R-:W2:Y:S04]  /*b0f0*/  LDL.LU R5, [R1+0x18] ;  /* 0x0000180001057983 */ /* 0x000ea80000300800 */
[----:B------:R-:W1:Y:S01]  /*b100*/  LDS.128 R20, [R252] ;  /* 0x00000000fc147984 */ /* 0x000e620000000c00 */
[----:B------:R-:W-:-:S02]  /*b110*/  IMAD.MOV.U32 R16, RZ, RZ, R89 ;  /* 0x000000ffff107224 */ /* 0x000fc400078e0059 */
[----:B------:R-:W-:Y:S01]  /*b120*/  IMAD.MOV.U32 R17, RZ, RZ, R91 ;  /* 0x000000ffff117224 */ /* 0x000fe200078e005b */
[----:B------:R-:W-:Y:S01]  /*b130*/  BAR.SYNC.DEFER_BLOCKING 0x0 ;  /* 0x0000000000007b1d */ /* 0x000fe20000010000 */
[----:B------:R-:W-:Y:S02]  /*b140*/  IMAD.MOV.U32 R18, RZ, RZ, R25 ;  /* 0x000000ffff127224 */ /* 0x000fe400078e0019 */
[----:B------:R-:W-:-:S05]  /*b150*/  IMAD.MOV.U32 R19, RZ, RZ, R27 ;  /* 0x000000ffff137224 */ /* 0x000fca00078e001b */
[----:B------:R-:W-:Y:S01]  /*b160*/  STSM.16.M88.4 [R0], R16 ;  /* 0x0000001000007844 */ /* 0x000fe20000000200 */
[----:B------:R-:W-:Y:S01]  /*b170*/  BAR.SYNC.DEFER_BLOCKING 0x0 ;  /* 0x0000000000007b1d */ /* 0x000fe20000010000 */
[----:B------:R-:W-:Y:S02]  /*b180*/  IMAD.MOV.U32 R6, RZ, RZ, R156 ;  /* 0x000000ffff067224 */ /* 0x000fe400078e009c */
[----:B------:R-:W-:-:S03]  /*b190*/  IMAD.MOV.U32 R7, RZ, RZ, R158 ;  /* 0x000000ffff077224 */ /* 0x000fc600078e009e */
[----:B------:R-:W3:Y:S02]  /*b1a0*/  LDS.128 R16, [R252] ;  /* 0x00000000fc107984 */ /* 0x000ee40000000c00 */
[----:B------:R-:W-:Y:S06]  /*b1b0*/  BAR.SYNC.DEFER_BLOCKING 0x0 ;  /* 0x0000000000007b1d */ /* 0x000fec0000010000 */
[----:B-1----:R-:W-:Y:S04]  /*b1c0*/  STL.64 [R1+0x110], R20 ;  /* 0x0001101401007387 */ /* 0x002fe80000100a00 */
[----:B------:R-:W-:Y:S04]  /*b1d0*/  STL.64 [R1+0x118], R22 ;  /* 0x0001181601007387 */ /* 0x000fe80000100a00 */
[----:B---3--:R1:W-:Y:S04]  /*b1e0*/  STL.64 [R1+0x100], R16 ;  /* 0x0001001001007387 */ /* 0x0083e80000100a00 */
[----:B------:R3:W-:Y:S01]  /*b1f0*/  STL.64 [R1+0x108], R18 ;  /* 0x0001081201007387 */ /* 0x0007e20000100a00 */
[----:B-1----:R-:W-:-:S02]  /*b200*/  IMAD.MOV.U32 R16, RZ, RZ, R92 ;  /* 0x000000ffff107224 */ /* 0x002fc400078e005c */
[----:B------:R-:W-:Y:S02]  /*b210*/  IMAD.MOV.U32 R17, RZ, RZ, R94 ;  /* 0x000000ffff117224 */ /* 0x000fe400078e005e */
[----:B---3--:R-:W-:Y:S02]  /*b220*/  IMAD.MOV.U32 R18, RZ, RZ, R28 ;  /* 0x000000ffff127224 */ /* 0x008fe400078e001c */
[----:B------:R-:W-:Y:S01]  /*b230*/  IMAD.MOV.U32 R19, RZ, RZ, R30 ;  /* 0x000000ffff137224 */ /* 0x000fe200078e001e */
        /* <DEDUP_REMOVED lines=8> */
[----:B------:R-:W3:Y:S04]  /*b2c0*/  LDS.128 R16, [R252] ;  /* 0x00000000fc107984 */ /* 0x000ee80000000c00 */
[----:B-1----:R-:W-:Y:S04]  /*b2d0*/  STL.64 [R1+0x10], R20 ;  /* 0x0000101401007387 */ /* 0x002fe80000100a00 */
[----:B------:R-:W-:Y:S01]  /*b2e0*/  STL.64 [R1+0x18], R22 ;  /* 0x0000181601007387 */ /* 0x000fe20000100a00 */
[----:B------:R-:W-:Y:S06]  /*b2f0*/  BAR.SYNC.DEFER_BLOCKING 0x0 ;  /* 0x0000000000007b1d */ /* 0x000fec0000010000 */
[----:B---3--:R1:W-:Y:S04]  /*b300*/  STL.64 [R1], R16 ;  /* 0x0000001001007387 */ /* 0x0083e80000100a00 */
[----:B------:R3:W-:Y:S04]  /*b310*/  STL.64 [R1+0x8], R18 ;  /* 0x0000081201007387 */ /* 0x0007e80000100a00 */
[----:B-1----:R-:W4:Y:S04]  /*b320*/  LDL.LU R16, [R1+0x20] ;  /* 0x0000200001107983 */ /* 0x002f280000300800 */
[----:B------:R-:W4:Y:S01]  /*b330*/  LDL.LU R17, [R1+0x28] ;  /* 0x0000280001117983 */ /* 0x000f220000300800 */
[----:B------:R-:W-:-:S02]  /*b340*/  IMAD.MOV.U32 R6, RZ, RZ, R157 ;  /* 0x000000ffff067224 */ /* 0x000fc400078e009d */
[----:B------:R-:W-:Y:S02]  /*b350*/  IMAD.MOV.U32 R7, RZ, RZ, R159 ;  /* 0x000000ffff077224 */ /* 0x000fe400078e009f */
[----:B---3--:R-:W-:Y:S02]  /*b360*/  IMAD.MOV.U32 R18, RZ, RZ, R160 ;  /* 0x000000ffff127224 */ /* 0x008fe400078e00a0 */
[----:B------:R-:W-:Y:S01]  /*b370*/  IMAD.MOV.U32 R19, RZ, RZ, R162 ;  /* 0x000000ffff137224 */ /* 0x000fe200078e00a2 */
[----:B--2---:R1:W-:Y:S01]  /*b380*/  STSM.16.M88.4 [R0], R4 ;  /* 0x0000000400007844 */ /* 0x0043e20000000200 */
[----:B------:R-:W-:Y:S06]  /*b390*/  BAR.SYNC.DEFER_BLOCKING 0x0 ;  /* 0x0000000000007b1d */ /* 0x000fec0000010000 */
[----:B------:R-:W2:Y:S01]  /*b3a0*/  LDS.128 R248, [R252] ;  /* 0x00000000fcf87984 */ /* 0x000ea20000000c00 */
[----:B-1----:R-:W-:-:S02]  /*b3b0*/  IMAD.MOV.U32 R4, RZ, RZ, R93 ;  /* 0x000000ffff047224 */ /* 0x002fc400078e005d */
[----:B------:R-:W-:Y:S02]  /*b3c0*/  IMAD.MOV.U32 R5, RZ, RZ, R95 ;  /* 0x000000ffff057224 */ /* 0x000fe400078e005f */
[----:B------:R-:W-:Y:S02]  /*b3d0*/  IMAD.MOV.U32 R6, RZ, RZ, R29 ;  /* 0x000000ffff067224 */ /* 0x000fe400078e001d */
[----:B------:R-:W-:Y:S01]  /*b3e0*/  IMAD.MOV.U32 R7, RZ, RZ, R31 ;  /* 0x000000ffff077224 */ /* 0x000fe200078e001f */
[----:B------:R-:W-:Y:S06]  /*b3f0*/  BAR.SYNC.DEFER_BLOCKING 0x0 ;  /* 0x0000000000007b1d */ /* 0x000fec0000010000 */
[----:B------:R-:W-:Y:S02]  /*b400*/  STSM.16.M88.4 [R0], R4 ;  /* 0x0000000400007844 */ /* 0x000fe40000000200 */
[----:B------:R-:W-:Y:S06]  /*b410*/  BAR.SYNC.DEFER_BLOCKING 0x0 ;  /* 0x0000000000007b1d */ /* 0x000fec0000010000 */
[----:B------:R-:W1:Y:S02]  /*b420*/  LDS.128 R240, [R252] ;  /* 0x00000000fcf07984 */ /* 0x000e640000000c00 */
[----:B------:R-:W-:Y:S06]  /*b430*/  BAR.SYNC.DEFER_BLOCKING 0x0 ;  /* 0x0000000000007b1d */ /* 0x000fec0000010000 */
[----:B--2---:R-:W-:Y:S04]  /*b440*/  STL [R1+0x2e0], R251 ;  /* 0x0002e0fb01007387 */ /* 0x004fe80000100800 */
[----:B----4-:R2:W-:Y:S01]  /*b450*/  STSM.16.M88.4 [R0], R16 ;  /* 0x0000001000007844 */ /* 0x0105e20000000200 */
[----:B------:R-:W-:Y:S06]  /*b460*/  BAR.SYNC.DEFER_BLOCKING 0x0 ;  /* 0x0000000000007b1d */ /* 0x000fec0000010000 */
[----:B--2---:R-:W2:Y:S04]  /*b470*/  LDL.LU R16, [R1+0x24] ;  /* 0x0000240001107983 */ /* 0x004ea80000300800 */
[----:B------:R-:W2:Y:S04]  /*b480*/  LDL.LU R17, [R1+0x2c] ;  /* 0x00002c0001117983 */ /* 0x000ea80000300800 */
[----:B------:R-:W3:Y:S04]  /*b490*/  LDL.LU R28, [R1+0x30] ;  /* 0x00003000011c7983 */ /* 0x000ee80000300800 */
[----:B------:R-:W3:Y:S04]  /*b4a0*/  LDL.LU R29, [R1+0x38] ;  /* 0x00003800011d7983 */ /* 0x000ee80000300800 */
[----:B------:R-:W4:Y:S01]  /*b4b0*/  LDS.128 R20, [R252] ;  /* 0x00000000fc147984 */ /* 0x000f220000000c00 */
[----:B------:R-:W-:-:S02]  /*b4c0*/  IMAD.MOV.U32 R4, RZ, RZ, R96 ;  /* 0x000000ffff047224 */ /* 0x000fc400078e0060 */
[----:B------:R-:W-:Y:S02]  /*b4d0*/  IMAD.MOV.U32 R5, RZ, RZ, R98 ;  /* 0x000000ffff057224 */ /* 0x000fe400078e0062 */
[----:B------:R-:W-:Y:S02]  /*b4e0*/  IMAD.MOV.U32 R6, RZ, RZ, R32 ;  /* 0x000000ffff067224 */ /* 0x000fe400078e0020 */
[----:B------:R-:W-:Y:S01]  /*b4f0*/  IMAD.MOV.U32 R7, RZ, RZ, R34 ;  /* 0x000000ffff077224 */ /* 0x000fe200078e0022 */
[----:B------:R-:W-:Y:S01]  /*b500*/  BAR.SYNC.DEFER_BLOCKING 0x0 ;  /* 0x0000000000007b1d */ /* 0x000fe20000010000 */
[----:B------:R-:W-:Y:S02]  /*b510*/  IMAD.MOV.U32 R18, RZ, RZ, R161 ;  /* 0x000000ffff127224 */ /* 0x000fe400078e00a1 */
[----:B------:R-:W-:-:S03]  /*b520*/  IMAD.MOV.U32 R19, RZ, RZ, R163 ;  /* 0x000000ffff137224 */ /* 0x000fc600078e00a3 */
[----:B------:R-:W5:Y:S04]  /*b530*/  LDL.LU R32, [R1+0x34] ;  /* 0x0000340001207983 */ /* 0x000f680000300800 */
[----:B------:R-:W-:Y:S01]  /*b540*/  STSM.16.M88.4 [R0], R4 ;  /* 0x0000000400007844 */ /* 0x000fe20000000200 */
[----:B------:R-:W-:Y:S06]  /*b550*/  BAR.SYNC.DEFER_BLOCKING 0x0 ;  /* 0x0000000000007b1d */ /* 0x000fec0000010000 */
[----:B------:R-:W4:Y:S02]  /*b560*/  LDS.128 R4, [R252] ;  /* 0x00000000fc047984 */ /* 0x000f240000000c00 */
[----:B------:R-:W-:Y:S01]  /*b570*/  BAR.SYNC.DEFER_BLOCKING 0x0 ;  /* 0x0000000000007b1d */ /* 0x000fe20000010000 */
[----:B------:R-:W-:-:S02]  /*b580*/  IMAD.MOV.U32 R30, RZ, RZ, R164 ;  /* 0x000000ffff1e7224 */ /* 0x000fc400078e00a4 */
[----:B------:R-:W-:-:S03]  /*b590*/  IMAD.MOV.U32 R31, RZ, RZ, R166 ;  /* 0x000000ffff1f7224 */ /* 0x000fc600078e00a6 */
[----:B--2---:R2:W-:Y:S02]  /*b5a0*/  STSM.16.M88.4 [R0], R16 ;  /* 0x0000001000007844 */ /* 0x0045e40000000200 */
[----:B------:R-:W-:Y:S01]  /*b5b0*/  BAR.SYNC.DEFER_BLOCKING 0x0 ;  /* 0x0000000000007b1d */ /* 0x000fe20000010000 */
[----:B--2---:R-:W-:-:S05]  /*b5c0*/  IMAD.MOV.U32 R18, RZ, RZ, R33 ;  /* 0x000000ffff127224 */ /* 0x004fca00078e0021 */
[----:B------:R-:W5:Y:S04]  /*b5d0*/  LDL.LU R33, [R1+0x3c] ;  /* 0x00003c0001217983 */ /* 0x000f680000300800 */
[----:B------:R-:W2:Y:S04]  /*b5e0*/  LDL.LU R92, [R1+0x40] ;  /* 0x00004000015c7983 */ /* 0x000ea80000300800 */
[----:B------:R-:W2:Y:S04]  /*b5f0*/  LDL.LU R93, [R1+0x48] ;  /* 0x00004800015d7983 */ /* 0x000ea80000300800 */
[----:B------:R-:W4:Y:S01]  /*b600*/  LDS.128 R24, [R252] ;  /* 0x00000000fc187984 */ /* 0x000f220000000c00 */
[----:B------:R-:W-:-:S02]  /*b610*/  IMAD.MOV.U32 R16, RZ, RZ, R97 ;  /* 0x000000ffff107224 */ /* 0x000fc400078e0061 */
[----:B------:R-:W-:Y:S01]  /*b620*/  IMAD.MOV.U32 R17, RZ, RZ, R99 ;  /* 0x000000ffff117224 */ /* 0x000fe200078e0063 */
[----:B------:R-:W4:Y:S01]  /*b630*/  LDL.LU R96, [R1+0x44] ;  /* 0x0000440001607983 */ /* 0x000f220000300800 */
[----:B------:R-:W-:Y:S01]  /*b640*/  IMAD.MOV.U32 R19, RZ, RZ, R35 ;  /* 0x000000ffff137224 */ /* 0x000fe200078e0023 */
[----:B------:R-:W-:Y:S06]  /*b650*/  BAR.SYNC.DEFER_BLOCKING 0x0 ;  /* 0x0000000000007b1d */ /* 0x000fec0000010000 */
[----:B------:R-:W4:Y:S04]  /*b660*/  LDL.LU R97, [R1+0x4c] ;  /* 0x00004c0001617983 */ /* 0x000f280000300800 */
[----:B------:R-:W-:Y:S01]  /*b670*/  STSM.16.M88.4 [R0], R16 ;  /* 0x0000001000007844 */ /* 0x000fe20000000200 */
[----:B------:R-:W-:Y:S06]  /*b680*/  BAR.SYNC.DEFER_BLOCKING 0x0 ;  /* 0x0000000000007b1d */ /* 0x000fec0000010000 */
[----:B------:R-:W1:Y:S02]  /*b690*/  LDS.128 R16, [R252] ;  /* 0x00000000fc107984 */ /* 0x000e640000000c00 */
[----:B------:R-:W-:Y:S06]  /*b6a0*/  BAR.SYNC.DEFER_BLOCKING 0x0 ;  /* 0x0000000000007b1d */ /* 0x000fec0000010000 */
[----:B---3--:R3:W-:Y:S02]  /*b6b0*/  STSM.16.M88.4 [R0], R28 ;  /* 0x0000001c00007844 */ /* 0x0087e40000000200 */
[----:B------:R-:W-:Y:S06]  /*b6c0*/  BAR.SYNC.DEFER_BLOCKING 0x0 ;  /* 0x0000000000007b1d */ /* 0x000fec0000010000 */
[----:B------:R-:W1:Y:S01]  /*b6d0*/  LDS.128 R88, [R252] ;  /* 0x00000000fc587984 */ /* 0x000e620000000c00 */
[----:B---3--:R-:W-:-:S02]  /*b6e0*/  IMAD.MOV.U32 R28, RZ, RZ, R100 ;  /* 0x000000ffff1c7224 */ /* 0x008fc400078e0064 */
[----:B------:R-:W-:Y:S02]  /*b6f0*/  IMAD.MOV.U32 R29, RZ, RZ, R102 ;  /* 0x000000ffff1d7224 */ /* 0x000fe400078e0066 */
[----:B------:R-:W-:Y:S02]  /*b700*/  IMAD.MOV.U32 R30, RZ, RZ, R36 ;  /* 0x000000ffff1e7224 */ /* 0x000fe400078e0024 */
[----:B------:R-:W-:Y:S01]  /*b710*/  IMAD.MOV.U32 R31, RZ, RZ, R38 ;  /* 0x000000ffff1f7224 */ /* 0x000fe200078e0026 */
[----:B------:R-:W-:Y:S06]  /*b720*/  BAR.SYNC.DEFER_BLOCKING 0x0 ;  /* 0x0000000000007b1d */ /* 0x000fec0000010000 */
[----:B------:R-:W-:Y:S02]  /*b730*/  STSM.16.M88.4 [R0], R28 ;  /* 0x0000001c00007844 */ /* 0x000fe40000000200 */
[----:B------:R-:W-:Y:S01]  /*b740*/  BAR.SYNC.DEFER_BLOCKING 0x0 ;  /* 0x0000000000007b1d */ /* 0x000fe20000010000 */
[----:B------:R-:W-:-:S02]  /*b750*/  IMAD.MOV.U32 R34, RZ, RZ, R165 ;  /* 0x000000ffff227224 */ /* 0x000fc400078e00a5 */
[----:B------:R-:W-:-:S03]  /*b760*/  IMAD.MOV.U32 R35, RZ, RZ, R167 ;  /* 0x000000ffff237224 */ /* 0x000fc600078e00a7 */
[----:B------:R-:W3:Y:S02]  /*b770*/  LDS.128 R28, [R252] ;  /* 0x00000000fc1c7984 */ /* 0x000ee40000000c00 */
[----:B------:R-:W-:Y:S01]  /*b780*/  BAR.SYNC.DEFER_BLOCKING 0x0 ;  /* 0x0000000000007b1d */ /* 0x000fe20000010000 */
[----:B------:R-:W-:Y:S02]  /*b790*/  IMAD.MOV.U32 R94, RZ, RZ, R168 ;  /* 0x000000ffff5e7224 */ /* 0x000fe400078e00a8 */
[----:B------:R-:W-:-:S03]  /*b7a0*/  IMAD.MOV.U32 R95, RZ, RZ, R170 ;  /* 0x000000ffff5f7224 */ /* 0x000fc600078e00aa */
[----:B-----5:R5:W-:Y:S02]  /*b7b0*/  STSM.16.M88.4 [R0], R32 ;  /* 0x0000002000007844 */ /* 0x020be40000000200 */
[----:B-----5:R-:W-:Y:S02]  /*b7c0*/  IMAD.MOV.U32 R34, RZ, RZ, R37 ;  /* 0x000000ffff227224 */ /* 0x020fe400078e0025 */
[----:B------:R-:W-:Y:S01]  /*b7d0*/  IMAD.MOV.U32 R35, RZ, RZ, R39 ;  /* 0x000000ffff237224 */ /* 0x000fe200078e0027 */
[----:B------:R-:W-:Y:S01]  /*b7e0*/  BAR.SYNC.DEFER_BLOCKING 0x0 ;  /* 0x0000000000007b1d */ /* 0x000fe20000010000 */
[----:B------:R-:W-:Y:S02]  /*b7f0*/  IMAD.MOV.U32 R32, RZ, RZ, R101 ;  /* 0x000000ffff207224 */ /* 0x000fe400078e0065 */
[----:B------:R-:W-:-:S03]  /*b800*/  IMAD.MOV.U32 R33, RZ, RZ, R103 ;  /* 0x000000ffff217224 */ /* 0x000fc600078e0067 */
[----:B------:R-:W5:Y:S02]  /*b810*/  LDS.128 R36, [R252] ;  /* 0x00000000fc247984 */ /* 0x000f640000000c00 */
[----:B------:R-:W-:Y:S06]  /*b820*/  BAR.SYNC.DEFER_BLOCKING 0x0 ;  /* 0x0000000000007b1d */ /* 0x000fec0000010000 */
[----:B------:R-:W-:Y:S02]  /*b830*/  STSM.16.M88.4 [R0], R32 ;  /* 0x0000002000007844 */ /* 0x000fe40000000200 */
[----:B------:R-:W-:Y:S06]  /*b840*/  BAR.SYNC.DEFER_BLOCKING 0x0 ;  /* 0x0000000000007b1d */ /* 0x000fec0000010000 */
[----:B------:R-:W5:Y:S02]  /*b850*/  LDS.128 R32, [R252] ;  /* 0x00000000fc207984 */ /* 0x000f640000000c00 */
[----:B------:R-:W-:Y:S06]  /*b860*/  BAR.SYNC.DEFER_BLOCKING 0x0 ;  /* 0x0000000000007b1d */ /* 0x000fec0000010000 */
[----:B--2---:R2:W-:Y:S02]  /*b870*/  STSM.16.M88.4 [R0], R92 ;  /* 0x0000005c00007844 */ /* 0x0045e40000000200 */
[----:B------:R-:W-:Y:S06]  /*b880*/  BAR.SYNC.DEFER_BLOCKING 0x0 ;  /* 0x0000000000007b1d */ /* 0x000fec0000010000 */
[----:B------:R-:W5:Y:S01]  /*b890*/  LDS.128 R100, [R252] ;  /* 0x00000000fc647984 */ /* 0x000f620000000c00 */
[----:B--2---:R-:W-:-:S02]  /*b8a0*/  IMAD.MOV.U32 R92, RZ, RZ, R104 ;  /* 0x000000ffff5c7224 */ /* 0x004fc400078e0068 */
[----:B------:R-:W-:Y:S01]  /*b8b0*/  IMAD.MOV.U32 R93, RZ, RZ, R106 ;  /* 0x000000ffff5d7224 */ /* 0x000fe200078e006a */
[----:B------:R-:W2:Y:S01]  /*b8c0*/  LDL.LU R104, [R1+0x50] ;  /* 0x0000500001687983 */ /* 0x000ea20000300800 */
[----:B------:R-:W-:Y:S02]  /*b8d0*/  IMAD.MOV.U32 R94, RZ, RZ, R40 ;  /* 0x000000ffff5e7224 */ /* 0x000fe400078e0028 */
[----:B------:R-:W-:Y:S01]  /*b8e0*/  IMAD.MOV.U32 R95, RZ, RZ, R42 ;  /* 0x000000ffff5f7224 */ /* 0x000fe200078e002a */
[----:B------:R-:W-:Y:S06]  /*b8f0*/  BAR.SYNC.DEFER_BLOCKING 0x0 ;  /* 0x0000000000007b1d */ /* 0x000fec0000010000 */
[----:B------:R-:W-:Y:S02]  /*b900*/  STSM.16.M88.4 [R0], R92 ;  /* 0x0000005c00007844 */ /* 0x000fe40000000200 */
[----:B------:R-:W-:Y:S01]  /*b910*/  BAR.SYNC.DEFER_BLOCKING 0x0 ;  /* 0x0000000000007b1d */ /* 0x000fe20000010000 */
[----:B------:R-:W-:-:S02]  /*b920*/  IMAD.MOV.U32 R98, RZ, RZ, R169 ;  /* 0x000000ffff627224 */ /* 0x000fc400078e00a9 */
[----:B------:R-:W-:-:S03]  /*b930*/  IMAD.MOV.U32 R99, RZ, RZ, R171 ;  /* 0x000000ffff637224 */ /* 0x000fc600078e00ab */
[----:B------:R-:W5:Y:S02]  /*b940*/  LDS.128 R92, [R252] ;  /* 0x00000000fc5c7984 */ /* 0x000f640000000c00 */
[----:B------:R-:W-:Y:S06]  /*b950*/  BAR.SYNC.DEFER_BLOCKING 0x0 ;  /* 0x0000000000007b1d */ /* 0x000fec0000010000 */
[----:B----4-:R4:W-:Y:S02]  /*b960*/  STSM.16.M88.4 [R0], R96 ;  /* 0x0000006000007844 */ /* 0x0109e40000000200 */
[----:B----4-:R-:W-:-:S02]  /*b970*/  IMAD.MOV.U32 R96, RZ, RZ, R105 ;  /* 0x000000ffff607224 */ /* 0x010fc400078e0069 */
[----:B------:R-:W2:Y:S04]  /*b980*/  LDL.LU R105, [R1+0x58] ;  /* 0x0000580001697983 */ /* 0x000ea80000300800 */
[----:B------:R-:W4:Y:S04]  /*b990*/  LDL.LU R152, [R1+0x54] ;  /* 0x0000540001987983 */ /* 0x000f280000300800 */
[----:B------:R-:W4:Y:S01]  /*b9a0*/  LDL.LU R153, [R1+0x5c] ;  /* 0x00005c0001997983 */ /* 0x000f220000300800 */
[----:B------:R-:W-:Y:S02]  /*b9b0*/  IMAD.MOV.U32 R98, RZ, RZ, R41 ;  /* 0x000000ffff627224 */ /* 0x000fe400078e0029 */
[----:B------:R-:W-:Y:S01]  /*b9c0*/  IMAD.MOV.U32 R99, RZ, RZ, R43 ;  /* 0x000000ffff637224 */ /* 0x000fe200078e002b */
[----:B------:R-:W-:Y:S01]  /*b9d0*/  BAR.SYNC.DEFER_BLOCKING 0x0 ;  /* 0x0000000000007b1d */ /* 0x000fe20000010000 */
[----:B------:R-:W-:-:S05]  /*b9e0*/  IMAD.MOV.U32 R97, RZ, RZ, R107 ;  /* 0x000000ffff617224 */ /* 0x000fca00078e006b */
[----:B------:R-:W5:Y:S02]  /*b9f0*/  LDS.128 R40, [R252] ;  /* 0x00000000fc287984 */ /* 0x000f640000000c00 */
[----:B------:R-:W-:Y:S06]  /*ba00*/  BAR.SYNC.DEFER_BLOCKING 0x0 ;  /* 0x0000000000007b1d */ /* 0x000fec0000010000 */
[----:B------:R-:W-:Y:S02]  /*ba10*/  STSM.16.M88.4 [R0], R96 ;  /* 0x0000006000007844 */ /* 0x000fe40000000200 */
[----:B------:R-:W-:Y:S01]  /*ba20*/  BAR.SYNC.DEFER_BLOCKING 0x0 ;  /* 0x0000000000007b1d */ /* 0x000fe20000010000 */
[----:B------:R-:W-:-:S02]  /*ba30*/  IMAD.MOV.U32 R106, RZ, RZ, R172 ;  /* 0x000000ffff6a7224 */ /* 0x000fc400078e00ac */
[----:B------:R-:W-:-:S03]  /*ba40*/  IMAD.MOV.U32 R107, RZ, RZ, R174 ;  /* 0x000000ffff6b7224 */ /* 0x000fc600078e00ae */
[----:B------:R-:W5:Y:S02]  /*ba50*/  LDS.128 R96, [R252] ;  /* 0x00000000fc607984 */ /* 0x000f640000000c00 */
[----:B------:R-:W-:Y:S01]  /*ba60*/  BAR.SYNC.DEFER_BLOCKING 0x0 ;  /* 0x0000000000007b1d */ /* 0x000fe20000010000 */
[----:B------:R-:W-:-:S05]  /*ba70*/  IMAD.MOV.U32 R155, RZ, RZ, R175 ;  /* 0x000000ffff9b7224 */ /* 0x000fca00078e00af */
[----:B--2---:R2:W-:Y:S02]  /*ba80*/  STSM.16.M88.4 [R0], R104 ;  /* 0x0000006800007844 */ /* 0x0045e40000000200 */
[----:B------:R-:W-:Y:S06]  /*ba90*/  BAR.SYNC.DEFER_BLOCKING 0x0 ;  /* 0x0000000000007b1d */ /* 0x000fec0000010000 */
[----:B------:R-:W5:Y:S01]  /*baa0*/  LDS.128 R156, [R252] ;  /* 0x00000000fc9c7984 */ /* 0x000f620000000c00 */
[----:B--2---:R-:W-:Y:S02]  /*bab0*/  IMAD.MOV.U32 R104, RZ, RZ, R108 ;  /* 0x000000ffff687224 */ /* 0x004fe400078e006c */
[----:B------:R-:W-:-:S02]  /*bac0*/  IMAD.MOV.U32 R105, RZ, RZ, R110 ;  /* 0x000000ffff697224 */ /* 0x000fc400078e006e */
[----:B------:R-:W-:Y:S02]  /*bad0*/  IMAD.MOV.U32 R106, RZ, RZ, R44 ;  /* 0x000000ffff6a7224 */ /* 0x000fe400078e002c */
[----:B------:R-:W-:Y:S01]  /*bae0*/  IMAD.MOV.U32 R107, RZ, RZ, R46 ;  /* 0x000000ffff6b7224 */ /* 0x000fe200078e002e */
[----:B------:R-:W-:Y:S06]  /*baf0*/  BAR.SYNC.DEFER_BLOCKING 0x0 ;  /* 0x0000000000007b1d */ /* 0x000fec0000010000 */
[----:B------:R-:W-:Y:S02]  /*bb00*/  STSM.16.M88.4 [R0], R104 ;  /* 0x0000006800007844 */ /* 0x000fe40000000200 */
[----:B------:R-:W-:Y:S06]  /*bb10*/  BAR.SYNC.DEFER_BLOCKING 0x0 ;  /* 0x0000000000007b1d */ /* 0x000fec0000010000 */
[----:B------:R-:W2:Y:S02]  /*bb20*/  LDS.128 R104, [R252] ;  /* 0x00000000fc687984 */ /* 0x000ea40000000c00 */
[----:B------:R-:W-:Y:S06]  /*bb30*/  BAR.SYNC.DEFER_BLOCKING 0x0 ;  /* 0x0000000000007b1d */ /* 0x000fec0000010000 */
[----:B----4-:R4:W-:Y:S04]  /*bb40*/  STSM.16.M88.4 [R0], R152 ;  /* 0x0000009800007844 */ /* 0x0109e80000000200 */
[----:B----4-:R-:W4:Y:S04]  /*bb50*/  LDL.LU R152, [R1+0x60] ;  /* 0x0000600001987983 */ /* 0x010f280000300800 */
[----:B------:R-:W4:Y:S04]  /*bb60*/  LDL.LU R153, [R1+0x68] ;  /* 0x0000680001997983 */ /* 0x000f280000300800 */
[----:B------:R-:W3:Y:S04]  /*bb70*/  LDL.LU R160, [R1+0x64] ;  /* 0x0000640001a07983 */ /* 0x000ee80000300800 */
[----:B------:R-:W3:Y:S01]  /*bb80*/  LDL.LU R161, [R1+0x6c] ;  /* 0x00006c0001a17983 */ /* 0x000ee20000300800 */
[----:B------:R-:W-:-:S02]  /*bb90*/  IMAD.MOV.U32 R108, RZ, RZ, R109 ;  /* 0x000000ffff6c7224 */ /* 0x000fc400078e006d */
[----:B------:R-:W-:Y:S02]  /*bba0*/  IMAD.MOV.U32 R109, RZ, RZ, R111 ;  /* 0x000000ffff6d7224 */ /* 0x000fe400078e006f */
[----:B------:R-:W-:Y:S02]  /*bbb0*/  IMAD.MOV.U32 R110, RZ, RZ, R45 ;  /* 0x000000ffff6e7224 */ /* 0x000fe400078e002d */
[----:B------:R-:W-:Y:S01]  /*bbc0*/  IMAD.MOV.U32 R111, RZ, RZ, R47 ;  /* 0x000000ffff6f7224 */ /* 0x000fe200078e002f */
[----:B------:R-:W-:Y:S06]  /*bbd0*/  BAR.SYNC.DEFER_BLOCKING 0x0 ;  /* 0x0000000000007b1d */ /* 0x000fec0000010000 */
[----:B------:R-:W2:Y:S02]  /*bbe0*/  LDS.128 R44, [R252] ;  /* 0x00000000fc2c7984 */ /* 0x000ea40000000c00 */
[----:B------:R-:W-:Y:S06]  /*bbf0*/  BAR.SYNC.DEFER_BLOCKING 0x0 ;  /* 0x0000000000007b1d */ /* 0x000fec0000010000 */
[----:B------:R-:W-:Y:S02]  /*bc00*/  STSM.16.M88.4 [R0], R108 ;  /* 0x0000006c00007844 */ /* 0x000fe40000000200 */
[----:B------:R-:W-:Y:S01]  /*bc10*/  BAR.SYNC.DEFER_BLOCKING 0x0 ;  /* 0x0000000000007b1d */ /* 0x000fe20000010000 */
[----:B------:R-:W-:-:S02]  /*bc20*/  IMAD.MOV.U32 R154, RZ, RZ, R176 ;  /* 0x000000ffff9a7224 */ /* 0x000fc400078e00b0 */
[----:B------:R-:W-:-:S03]  /*bc30*/  IMAD.MOV.U32 R155, RZ, RZ, R178 ;  /* 0x000000ffff9b7224 */ /* 0x000fc600078e00b2 */
[----:B------:R-:W2:Y:S02]  /*bc40*/  LDS.128 R108, [R252] ;  /* 0x00000000fc6c7984 */ /* 0x000ea40000000c00 */
[----:B------:R-:W-:Y:S01]  /*bc50*/  BAR.SYNC.DEFER_BLOCKING 0x0 ;  /* 0x0000000000007b1d */ /* 0x000fe20000010000 */
[----:B------:R-:W-:Y:S02]  /*bc60*/  IMAD.MOV.U32 R162, RZ, RZ, R177 ;  /* 0x000000ffffa27224 */ /* 0x000fe400078e00b1 */
[----:B------:R-:W-:-:S03]  /*bc70*/  IMAD.MOV.U32 R163, RZ, RZ, R179 ;  /* 0x000000ffffa37224 */ /* 0x000fc600078e00b3 */
[----:B----4-:R4:W-:Y:S02]  /*bc80*/  STSM.16.M88.4 [R0], R152 ;  /* 0x0000009800007844 */ /* 0x0109e40000000200 */
[----:B------:R-:W-:Y:S06]  /*bc90*/  BAR.SYNC.DEFER_BLOCKING 0x0 ;  /* 0x0000000000007b1d */ /* 0x000fec0000010000 */
[----:B------:R-:W2:Y:S01]  /*bca0*/  LDS.128 R164, [R252] ;  /* 0x00000000fca47984 */ /* 0x000ea20000000c00 */
[----:B----4-:R-:W-:Y:S02]  /*bcb0*/  IMAD.MOV.U32 R152, RZ, RZ, R112 ;  /* 0x000000ffff987224 */ /* 0x010fe400078e0070 */
[----:B------:R-:W-:-:S02]  /*bcc0*/  IMAD.MOV.U32 R153, RZ, RZ, R114 ;  /* 0x000000ffff997224 */ /* 0x000fc400078e0072 */
[----:B------:R-:W-:Y:S02]  /*bcd0*/  IMAD.MOV.U32 R154, RZ, RZ, R48 ;  /* 0x000000ffff9a7224 */ /* 0x000fe400078e0030 */
[----:B------:R-:W-:Y:S01]  /*bce0*/  IMAD.MOV.U32 R155, RZ, RZ, R50 ;  /* 0x000000ffff9b7224 */ /* 0x000fe200078e0032 */
[----:B------:R-:W-:Y:S06]  /*bcf0*/  BAR.SYNC.DEFER_BLOCKING 0x0 ;  /* 0x0000000000007b1d */ /* 0x000fec0000010000 */
[----:B------:R-:W-:Y:S02]  /*bd00*/  STSM.16.M88.4 [R0], R152 ;  /* 0x0000009800007844 */ /* 0x000fe40000000200 */
[----:B------:R-:W-:Y:S06]  /*bd10*/  BAR.SYNC.DEFER_BLOCKING 0x0 ;  /* 0x0000000000007b1d */ /* 0x000fec0000010000 */
[----:B------:R-:W4:Y:S02]  /*bd20*/  LDS.128 R152, [R252] ;  /* 0x00000000fc987984 */ /* 0x000f240000000c00 */
[----:B------:R-:W-:Y:S06]  /*bd30*/  BAR.SYNC.DEFER_BLOCKING 0x0 ;  /* 0x0000000000007b1d */ /* 0x000fec0000010000 */
[----:B---3--:R3:W-:Y:S04]  /*bd40*/  STSM.16.M88.4 [R0], R160 ;  /* 0x000000a000007844 */ /* 0x0087e80000000200 */
[----:B---3--:R-:W3:Y:S04]  /*bd50*/  LDL.LU R160, [R1+0x70] ;  /* 0x0000700001a07983 */ /* 0x008ee80000300800 */
[----:B------:R-:W3:Y:S04]  /*bd60*/  LDL.LU R161, [R1+0x78] ;  /* 0x0000780001a17983 */ /* 0x000ee80000300800 */
[----:B------:R-:W5:Y:S04]  /*bd70*/  LDL.LU R168, [R1+0x74] ;  /* 0x0000740001a87983 */ /* 0x000f680000300800 */
[----:B------:R-:W5:Y:S01]  /*bd80*/  LDL.LU R169, [R1+0x7c] ;  /* 0x00007c0001a97983 */ /* 0x000f620000300800 */
[----:B------:R-:W-:-:S02]  /*bd90*/  IMAD.MOV.U32 R112, RZ, RZ, R113 ;  /* 0x000000ffff707224 */ /* 0x000fc400078e0071 */
[----:B------:R-:W-:Y:S02]  /*bda0*/  IMAD.MOV.U32 R113, RZ, RZ, R115 ;  /* 0x000000ffff717224 */ /* 0x000fe400078e0073 */
[----:B------:R-:W-:Y:S02]  /*bdb0*/  IMAD.MOV.U32 R114, RZ, RZ, R49 ;  /* 0x000000ffff727224 */ /* 0x000fe400078e0031 */
[----:B------:R-:W-:Y:S01]  /*bdc0*/  IMAD.MOV.U32 R115, RZ, RZ, R51 ;  /* 0x000000ffff737224 */ /* 0x000fe200078e0033 */
[----:B------:R-:W-:Y:S06]  /*bdd0*/  BAR.SYNC.DEFER_BLOCKING 0x0 ;  /* 0x0000000000007b1d */ /* 0x000fec0000010000 */
[----:B------:R-:W4:Y:S02]  /*bde0*/  LDS.128 R48, [R252] ;  /* 0x00000000fc307984 */ /* 0x000f240000000c00 */
[----:B------:R-:W-:Y:S06]  /*bdf0*/  BAR.SYNC.DEFER_BLOCKING 0x0 ;  /* 0x0000000000007b1d */ /* 0x000fec0000010000 */
[----:B------:R-:W-:Y:S02]  /*be00*/  STSM.16.M88.4 [R0], R112 ;  /* 0x0000007000007844 */ /* 0x000fe40000000200 */
[----:B------:R-:W-:Y:S01]  /*be10*/  BAR.SYNC.DEFER_BLOCKING 0x0 ;  /* 0x0000000000007b1d */ /* 0x000fe20000010000 */
[----:B------:R-:W-:-:S02]  /*be20*/  IMAD.MOV.U32 R162, RZ, RZ, R180 ;  /* 0x000000ffffa27224 */ /* 0x000fc400078e00b4 */
[----:B------:R-:W-:-:S03]  /*be30*/  IMAD.MOV.U32 R163, RZ, RZ, R182 ;  /* 0x000000ffffa37224 */ /* 0x000fc600078e00b6 */
[----:B------:R-:W4:Y:S02]  /*be40*/  LDS.128 R112, [R252] ;  /* 0x00000000fc707984 */ /* 0x000f240000000c00 */
[----:B------:R-:W-:Y:S01]  /*be50*/  BAR.SYNC.DEFER_BLOCKING 0x0 ;  /* 0x0000000000007b1d */ /* 0x000fe20000010000 */
[----:B------:R-:W-:Y:S02]  /*be60*/  IMAD.MOV.U32 R170, RZ, RZ, R181 ;  /* 0x000000ffffaa7224 */ /* 0x000fe400078e00b5 */
[----:B------:R-:W-:-:S03]  /*be70*/  IMAD.MOV.U32 R171, RZ, RZ, R183 ;  /* 0x000000ffffab7224 */ /* 0x000fc600078e00b7 */
[----:B---3--:R3:W-:Y:S02]  /*be80*/  STSM.16.M88.4 [R0], R160 ;  /* 0x000000a000007844 */ /* 0x0087e40000000200 */
[----:B------:R-:W-:Y:S06]  /*be90*/  BAR.SYNC.DEFER_BLOCKING 0x0 ;  /* 0x0000000000007b1d */ /* 0x000fec0000010000 */
[----:B------:R-:W4:Y:S01]  /*bea0*/  LDS.128 R172, [R252] ;  /* 0x00000000fcac7984 */ /* 0x000f220000000c00 */
[----:B---3--:R-:W-:Y:S02]  /*beb0*/  IMAD.MOV.U32 R160, RZ, RZ, R116 ;  /* 0x000000ffffa07224 */ /* 0x008fe400078e0074 */
[----:B------:R-:W-:-:S02]  /*bec0*/  IMAD.MOV.U32 R161, RZ, RZ, R118 ;  /* 0x000000ffffa17224 */ /* 0x000fc400078e0076 */
[----:B------:R-:W-:Y:S02]  /*bed0*/  IMAD.MOV.U32 R162, RZ, RZ, R52 ;  /* 0x000000ffffa27224 */ /* 0x000fe400078e0034 */
[----:B------:R-:W-:Y:S01]  /*bee0*/  IMAD.MOV.U32 R163, RZ, RZ, R54 ;  /* 0x000000ffffa37224 */ /* 0x000fe200078e0036 */
[----:B------:R-:W-:Y:S06]  /*bef0*/  BAR.SYNC.DEFER_BLOCKING 0x0 ;  /* 0x0000000000007b1d */ /* 0x000fec0000010000 */
[----:B------:R-:W-:Y:S02]  /*bf00*/  STSM.16.M88.4 [R0], R160 ;  /* 0x000000a000007844 */ /* 0x000fe40000000200 */
[----:B------:R-:W-:Y:S06]  /*bf10*/  BAR.SYNC.DEFER_BLOCKING 0x0 ;  /* 0x0000000000007b1d */ /* 0x000fec0000010000 */
[----:B------:R-:W3:Y:S02]  /*bf20*/  LDS.128 R160, [R252] ;  /* 0x00000000fca07984 */ /* 0x000ee40000000c00 */
[----:B------:R-:W-:Y:S06]  /*bf30*/  BAR.SYNC.DEFER_BLOCKING 0x0 ;  /* 0x0000000000007b1d */ /* 0x000fec0000010000 */
[----:B-----5:R5:W-:Y:S04]  /*bf40*/  STSM.16.M88.4 [R0], R168 ;  /* 0x000000a800007844 */ /* 0x020be80000000200 */
[----:B-----5:R-:W5:Y:S04]  /*bf50*/  LDL.LU R168, [R1+0x80] ;  /* 0x0000800001a87983 */ /* 0x020f680000300800 */
[----:B------:R-:W5:Y:S04]  /*bf60*/  LDL.LU R169, [R1+0x88] ;  /* 0x0000880001a97983 */ /* 0x000f680000300800 */
[----:B------:R-:W2:Y:S04]  /*bf70*/  LDL.LU R176, [R1+0x84] ;  /* 0x0000840001b07983 */ /* 0x000ea80000300800 */
[----:B------:R-:W2:Y:S01]  /*bf80*/  LDL.LU R177, [R1+0x8c] ;  /* 0x00008c0001b17983 */ /* 0x000ea20000300800 */
[----:B------:R-:W-:-:S02]  /*bf90*/  IMAD.MOV.U32 R116, RZ, RZ, R117 ;  /* 0x000000ffff747224 */ /* 0x000fc400078e0075 */
[----:B------:R-:W-:Y:S02]  /*bfa0*/  IMAD.MOV.U32 R117, RZ, RZ, R119 ;  /* 0x000000ffff757224 */ /* 0x000fe400078e0077 */
[----:B------:R-:W-:Y:S02]  /*bfb0*/  IMAD.MOV.U32 R118, RZ, RZ, R53 ;  /* 0x000000ffff767224 */ /* 0x000fe400078e0035 */
[----:B------:R-:W-:Y:S01]  /*bfc0*/  IMAD.MOV.U32 R119, RZ, RZ, R55 ;  /* 0x000000ffff777224 */ /* 0x000fe200078e0037 */
[----:B------:R-:W-:Y:S06]  /*bfd0*/  BAR.SYNC.DEFER_BLOCKING 0x0 ;  /* 0x0000000000007b1d */ /* 0x000fec0000010000 */
[----:B------:R-:W3:Y:S02]  /*bfe0*/  LDS.128 R52, [R252] ;  /* 0x00000000fc347984 */ /* 0x000ee40000000c00 */
        /* <DEDUP_REMOVED lines=10> */
[----:B------:R-:W-:Y:S06]  /*c090*/  BAR.SYNC.DEFER_BLOCKING 0x0 ;  /* 0x0000000000007b1d */ /* 0x000fec0000010000 */
[----:B------:R-:W3:Y:S01]  /*c0a0*/  LDS.128 R180, [R252] ;  /* 0x00000000fcb47984 */ /* 0x000ee20000000c00 */
[----:B-----5:R-:W-:Y:S02]  /*c0b0*/  IMAD.MOV.U32 R168, RZ, RZ, R120 ;  /* 0x000000ffffa87224 */ /* 0x020fe400078e0078 */
[----:B------:R-:W-:-:S02]  /*c0c0*/  IMAD.MOV.U32 R169, RZ, RZ, R122 ;  /* 0x000000ffffa97224 */ /* 0x000fc400078e007a */
[----:B------:R-:W-:Y:S02]  /*c0d0*/  IMAD.MOV.U32 R170, RZ, RZ, R56 ;  /* 0x000000ffffaa7224 */ /* 0x000fe400078e0038 */
[----:B------:R-:W-:Y:S01]  /*c0e0*/  IMAD.MOV.U32 R171, RZ, RZ, R58 ;  /* 0x000000ffffab7224 */ /* 0x000fe200078e003a */
[----:B------:R-:W-:Y:S06]  /*c0f0*/  BAR.SYNC.DEFER_BLOCKING 0x0 ;  /* 0x0000000000007b1d */ /* 0x000fec0000010000 */
[----:B------:R-:W-:Y:S02]  /*c100*/  STSM.16.M88.4 [R0], R168 ;  /* 0x000000a800007844 */ /* 0x000fe40000000200 */
[----:B------:R-:W-:Y:S06]  /*c110*/  BAR.SYNC.DEFER_BLOCKING 0x0 ;  /* 0x0000000000007b1d */ /* 0x000fec0000010000 */
[----:B------:R-:W5:Y:S02]  /*c120*/  LDS.128 R168, [R252] ;  /* 0x00000000fca87984 */ /* 0x000f640000000c00 */
[----:B------:R-:W-:Y:S06]  /*c130*/  BAR.SYNC.DEFER_BLOCKING 0x0 ;  /* 0x0000000000007b1d */ /* 0x000fec0000010000 */
[----:B--2---:R2:W-:Y:S04]  /*c140*/  STSM.16.M88.4 [R0], R176 ;  /* 0x000000b000007844 */ /* 0x0045e80000000200 */
[----:B--2---:R-:W2:Y:S04]  /*c150*/  LDL.LU R176, [R1+0x90] ;  /* 0x0000900001b07983 */ /* 0x004ea80000300800 */
[----:B------:R-:W2:Y:S04]  /*c160*/  LDL.LU R177, [R1+0x98] ;  /* 0x0000980001b17983 */ /* 0x000ea80000300800 */
[----:B------:R-:W4:Y:S04]  /*c170*/  LDL.LU R184, [R1+0x94] ;  /* 0x0000940001b87983 */ /* 0x000f280000300800 */
[----:B------:R-:W4:Y:S01]  /*c180*/  LDL.LU R185, [R1+0x9c] ;  /* 0x00009c0001b97983 */ /* 0x000f220000300800 */
[----:B------:R-:W-:-:S02]  /*c190*/  IMAD.MOV.U32 R120, RZ, RZ, R121 ;  /* 0x000000ffff787224 */ /* 0x000fc400078e0079 */
[----:B------:R-:W-:Y:S02]  /*c1a0*/  IMAD.MOV.U32 R121, RZ, RZ, R123 ;  /* 0x000000ffff797224 */ /* 0x000fe400078e007b */
[----:B------:R-:W-:Y:S02]  /*c1b0*/  IMAD.MOV.U32 R122, RZ, RZ, R57 ;  /* 0x000000ffff7a7224 */ /* 0x000fe400078e0039 */
[----:B------:R-:W-:Y:S01]  /*c1c0*/  IMAD.MOV.U32 R123, RZ, RZ, R59 ;  /* 0x000000ffff7b7224 */ /* 0x000fe200078e003b */
[----:B------:R-:W-:Y:S06]  /*c1d0*/  BAR.SYNC.DEFER_BLOCKING 0x0 ;  /* 0x0000000000007b1d */ /* 0x000fec0000010000 */
        /* <DEDUP_REMOVED lines=8> */
[----:B------:R-:W-:Y:S02]  /*c260*/  IMAD.MOV.U32 R186, RZ, RZ, R189 ;  /* 0x000000ffffba7224 */ /* 0x000fe400078e00bd */
[----:B------:R-:W-:-:S03]  /*c270*/  IMAD.MOV.U32 R187, RZ, RZ, R191 ;  /* 0x000000ffffbb7224 */ /* 0x000fc600078e00bf */
        /* <DEDUP_REMOVED lines=17> */
[----:B------:R-:W-:Y:S01]  /*c390*/  BAR.SYNC.DEFER_BLOCKING 0x0 ;  /* 0x0000000000007b1d */ /* 0x000fe20000010000 */
[----:B------:R-:W-:-:S02]  /*c3a0*/  IMAD.MOV.U32 R124, RZ, RZ, R125 ;  /* 0x000000ffff7c7224 */ /* 0x000fc400078e007d */
[----:B------:R-:W-:Y:S02]  /*c3b0*/  IMAD.MOV.U32 R125, RZ, RZ, R127 ;  /* 0x000000ffff7d7224 */ /* 0x000fe400078e007f */
[----:B------:R-:W-:Y:S02]  /*c3c0*/  IMAD.MOV.U32 R126, RZ, RZ, R61 ;  /* 0x000000ffff7e7224 */ /* 0x000fe400078e003d */
[----:B------:R-:W-:Y:S02]  /*c3d0*/  IMAD.MOV.U32 R127, RZ, RZ, R63 ;  /* 0x000000ffff7f7224 */ /* 0x000fe400078e003f */
[----:B------:R-:W2:Y:S01]  /*c3e0*/  LDS.128 R60, [R252] ;  /* 0x00000000fc3c7984 */ /* 0x000ea20000000c00 */
[----:B------:R-:W-:Y:S06]  /*c3f0*/  BAR.SYNC.DEFER_BLOCKING 0x0 ;  /* 0x0000000000007b1d */ /* 0x000fec0000010000 */
[----:B------:R-:W-:Y:S02]  /*c400*/  STSM.16.M88.4 [R0], R124 ;  /* 0x0000007c00007844 */ /* 0x000fe40000000200 */
[----:B------:R-:W-:Y:S01]  /*c410*/  BAR.SYNC.DEFER_BLOCKING 0x0 ;  /* 0x0000000000007b1d */ /* 0x000fe20000010000 */
[----:B------:R-:W-:-:S02]  /*c420*/  IMAD.MOV.U32 R186, RZ, RZ, R192 ;  /* 0x000000ffffba7224 */ /* 0x000fc400078e00c0 */
[----:B------:R-:W-:-:S03]  /*c430*/  IMAD.MOV.U32 R187, RZ, RZ, R194 ;  /* 0x000000ffffbb7224 */ /* 0x000fc600078e00c2 */
[----:B------:R-:W2:Y:S02]  /*c440*/  LDS.128 R124, [R252] ;  /* 0x00000000fc7c7984 */ /* 0x000ea40000000c00 */
[----:B------:R-:W-:Y:S06]  /*c450*/  BAR.SYNC.DEFER_BLOCKING 0x0 ;  /* 0x0000000000007b1d */ /* 0x000fec0000010000 */
[----:B----4-:R4:W-:Y:S02]  /*c460*/  STSM.16.M88.4 [R0], R184 ;  /* 0x000000b800007844 */ /* 0x0109e40000000200 */
[----:B------:R-:W-:Y:S06]  /*c470*/  BAR.SYNC.DEFER_BLOCKING 0x0 ;  /* 0x0000000000007b1d */ /* 0x000fec0000010000 */
[----:B------:R-:W2:Y:S01]  /*c480*/  LDS.128 R192, [R252] ;  /* 0x00000000fcc07984 */ /* 0x000ea20000000c00 */
[----:B----4-:R-:W-:-:S02]  /*c490*/  IMAD.MOV.U32 R184, RZ, RZ, R128 ;  /* 0x000000ffffb87224 */ /* 0x010fc400078e0080 */
[----:B------:R-:W-:Y:S02]  /*c4a0*/  IMAD.MOV.U32 R185, RZ, RZ, R130 ;  /* 0x000000ffffb97224 */ /* 0x000fe400078e0082 */
        /* <DEDUP_REMOVED lines=12> */
[----:B------:R-:W-:Y:S01]  /*c570*/  BAR.SYNC.DEFER_BLOCKING 0x0 ;  /* 0x0000000000007b1d */ /* 0x000fe20000010000 */
[----:B------:R-:W-:-:S02]  /*c580*/  IMAD.MOV.U32 R128, RZ, RZ, R129 ;  /* 0x000000ffff807224 */ /* 0x000fc400078e0081 */
[----:B------:R-:W-:Y:S02]  /*c590*/  IMAD.MOV.U32 R129, RZ, RZ, R131 ;  /* 0x000000ffff817224 */ /* 0x000fe400078e0083 */
[----:B------:R-:W-:Y:S02]  /*c5a0*/  IMAD.MOV.U32 R130, RZ, RZ, R65 ;  /* 0x000000ffff827224 */ /* 0x000fe400078e0041 */
[----:B------:R-:W-:Y:S02]  /*c5b0*/  IMAD.MOV.U32 R131, RZ, RZ, R67 ;  /* 0x000000ffff837224 */ /* 0x000fe400078e0043 */
[----:B------:R-:W4:Y:S01]  /*c5c0*/  LDS.128 R64, [R252] ;  /* 0x00000000fc407984 */ /* 0x000f220000000c00 */
[----:B------:R-:W-:Y:S06]  /*c5d0*/  BAR.SYNC.DEFER_BLOCKING 0x0 ;  /* 0x0000000000007b1d */ /* 0x000fec0000010000 */
[----:B------:R-:W-:Y:S02]  /*c5e0*/  STSM.16.M88.4 [R0], R128 ;  /* 0x0000008000007844 */ /* 0x000fe40000000200 */
[----:B------:R-:W-:Y:S01]  /*c5f0*/  BAR.SYNC.DEFER_BLOCKING 0x0 ;  /* 0x0000000000007b1d */ /* 0x000fe20000010000 */
[----:B------:R-:W-:-:S02]  /*c600*/  IMAD.MOV.U32 R218, RZ, RZ, R196 ;  /* 0x000000ffffda7224 */ /* 0x000fc400078e00c4 */
[----:B------:R-:W-:-:S03]  /*c610*/  IMAD.MOV.U32 R219, RZ, RZ, R198 ;  /* 0x000000ffffdb7224 */ /* 0x000fc600078e00c6 */
[----:B------:R-:W4:Y:S02]  /*c620*/  LDS.128 R128, [R252] ;  /* 0x00000000fc807984 */ /* 0x000f240000000c00 */
[----:B------:R-:W-:Y:S06]  /*c630*/  BAR.SYNC.DEFER_BLOCKING 0x0 ;  /* 0x0000000000007b1d */ /* 0x000fec0000010000 */
[----:B---3--:R3:W-:Y:S02]  /*c640*/  STSM.16.M88.4 [R0], R216 ;  /* 0x000000d800007844 */ /* 0x0087e40000000200 */
[----:B------:R-:W-:Y:S06]  /*c650*/  BAR.SYNC.DEFER_BLOCKING 0x0 ;  /* 0x0000000000007b1d */ /* 0x000fec0000010000 */
[----:B------:R-:W4:Y:S01]  /*c660*/  LDS.128 R196, [R252] ;  /* 0x00000000fcc47984 */ /* 0x000f220000000c00 */
[----:B---3--:R-:W-:-:S02]  /*c670*/  IMAD.MOV.U32 R216, RZ, RZ, R132 ;  /* 0x000000ffffd87224 */ /* 0x008fc400078e0084 */
[----:B------:R-:W-:Y:S02]  /*c680*/  IMAD.MOV.U32 R217, RZ, RZ, R134 ;  /* 0x000000ffffd97224 */ /* 0x000fe400078e0086 */
        /* <DEDUP_REMOVED lines=12> */
[----:B------:R-:W-:Y:S01]  /*c750*/  BAR.SYNC.DEFER_BLOCKING 0x0 ;  /* 0x0000000000007b1d */ /* 0x000fe20000010000 */
[----:B------:R-:W-:-:S02]  /*c760*/  IMAD.MOV.U32 R132, RZ, RZ, R133 ;  /* 0x000000ffff847224 */ /* 0x000fc400078e0085 */
[----:B------:R-:W-:Y:S02]  /*c770*/  IMAD.MOV.U32 R133, RZ, RZ, R135 ;  /* 0x000000ffff857224 */ /* 0x000fe400078e0087 */
[----:B------:R-:W-:Y:S02]  /*c780*/  IMAD.MOV.U32 R134, RZ, RZ, R69 ;  /* 0x000000ffff867224 */ /* 0x000fe400078e0045 */
[----:B------:R-:W-:Y:S02]  /*c790*/  IMAD.MOV.U32 R135, RZ, RZ, R71 ;  /* 0x000000ffff877224 */ /* 0x000fe400078e0047 */
[----:B------:R-:W3:Y:S01]  /*c7a0*/  LDS.128 R68, [R252] ;  /* 0x00000000fc447984 */ /* 0x000ee20000000c00 */
[----:B------:R-:W-:Y:S06]  /*c7b0*/  BAR.SYNC.DEFER_BLOCKING 0x0 ;  /* 0x0000000000007b1d */ /* 0x000fec0000010000 */
[----:B------:R-:W-:Y:S02]  /*c7c0*/  STSM.16.M88.4 [R0], R132 ;  /* 0x0000008400007844 */ /* 0x000fe40000000200 */
[----:B------:R-:W-:Y:S01]  /*c7d0*/  BAR.SYNC.DEFER_BLOCKING 0x0 ;  /* 0x0000000000007b1d */ /* 0x000fe20000010000 */
[----:B------:R-:W-:-:S02]  /*c7e0*/  IMAD.MOV.U32 R222, RZ, RZ, R200 ;  /* 0x000000ffffde7224 */ /* 0x000fc400078e00c8 */
[----:B------:R-:W-:-:S03]  /*c7f0*/  IMAD.MOV.U32 R223, RZ, RZ, R202 ;  /* 0x000000ffffdf7224 */ /* 0x000fc600078e00ca */
[----:B------:R-:W3:Y:S02]  /*c800*/  LDS.128 R132, [R252] ;  /* 0x00000000fc847984 */ /* 0x000ee40000000c00 */
[----:B------:R-:W-:Y:S06]  /*c810*/  BAR.SYNC.DEFER_BLOCKING 0x0 ;  /* 0x0000000000007b1d */ /* 0x000fec0000010000 */
[----:B-----5:R5:W-:Y:S02]  /*c820*/  STSM.16.M88.4 [R0], R220 ;  /* 0x000000dc00007844 */ /* 0x020be40000000200 */
[----:B------:R-:W-:Y:S06]  /*c830*/  BAR.SYNC.DEFER_BLOCKING 0x0 ;  /* 0x0000000000007b1d */ /* 0x000fec0000010000 */
[----:B------:R-:W3:Y:S01]  /*c840*/  LDS.128 R200, [R252] ;  /* 0x00000000fcc87984 */ /* 0x000ee20000000c00 */
[----:B-----5:R-:W-:-:S02]  /*c850*/  IMAD.MOV.U32 R220, RZ, RZ, R136 ;  /* 0x000000ffffdc7224 */ /* 0x020fc400078e0088 */
[----:B------:R-:W-:Y:S02]  /*c860*/  IMAD.MOV.U32 R221, RZ, RZ, R138 ;  /* 0x000000ffffdd7224 */ /* 0x000fe400078e008a */
        /* <DEDUP_REMOVED lines=12> */
[----:B------:R-:W-:Y:S01]  /*c930*/  BAR.SYNC.DEFER_BLOCKING 0x0 ;  /* 0x0000000000007b1d */ /* 0x000fe20000010000 */
[----:B------:R-:W-:-:S02]  /*c940*/  IMAD.MOV.U32 R136, RZ, RZ, R137 ;  /* 0x000000ffff887224 */ /* 0x000fc400078e0089 */
[----:B------:R-:W-:Y:S02]  /*c950*/  IMAD.MOV.U32 R137, RZ, RZ, R139 ;  /* 0x000000ffff897224 */ /* 0x000fe400078e008b */
[----:B------:R-:W-:Y:S02]  /*c960*/  IMAD.MOV.U32 R138, RZ, RZ, R73 ;  /* 0x000000ffff8a7224 */ /* 0x000fe400078e0049 */
[----:B------:R-:W-:Y:S02]  /*c970*/  IMAD.MOV.U32 R139, RZ, RZ, R75 ;  /* 0x000000ffff8b7224 */ /* 0x000fe400078e004b */
[----:B------:R-:W5:Y:S01]  /*c980*/  LDS.128 R72, [R252] ;  /* 0x00000000fc487984 */ /* 0x000f620000000c00 */
[----:B------:R-:W-:Y:S06]  /*c990*/  BAR.SYNC.DEFER_BLOCKING 0x0 ;  /* 0x0000000000007b1d */ /* 0x000fec0000010000 */
[----:B------:R-:W-:Y:S02]  /*c9a0*/  STSM.16.M88.4 [R0], R136 ;  /* 0x0000008800007844 */ /* 0x000fe40000000200 */
[----:B------:R-:W-:Y:S01]  /*c9b0*/  BAR.SYNC.DEFER_BLOCKING 0x0 ;  /* 0x0000000000007b1d */ /* 0x000fe20000010000 */
[----:B------:R-:W-:-:S02]  /*c9c0*/  IMAD.MOV.U32 R226, RZ, RZ, R204 ;  /* 0x000000ffffe27224 */ /* 0x000fc400078e00cc */
[----:B------:R-:W-:-:S03]  /*c9d0*/  IMAD.MOV.U32 R227, RZ, RZ, R206 ;  /* 0x000000ffffe37224 */ /* 0x000fc600078e00ce */
[----:B------:R-:W5:Y:S02]  /*c9e0*/  LDS.128 R136, [R252] ;  /* 0x00000000fc887984 */ /* 0x000f640000000c00 */
[----:B------:R-:W-:Y:S06]  /*c9f0*/  BAR.SYNC.DEFER_BLOCKING 0x0 ;  /* 0x0000000000007b1d */ /* 0x000fec0000010000 */
[----:B--2---:R2:W-:Y:S02]  /*ca00*/  STSM.16.M88.4 [R0], R224 ;  /* 0x000000e000007844 */ /* 0x0045e40000000200 */
[----:B------:R-:W-:Y:S06]  /*ca10*/  BAR.SYNC.DEFER_BLOCKING 0x0 ;  /* 0x0000000000007b1d */ /* 0x000fec0000010000 */
[----:B------:R-:W5:Y:S01]  /*ca20*/  LDS.128 R204, [R252] ;  /* 0x00000000fccc7984 */ /* 0x000f620000000c00 */
[----:B--2---:R-:W-:-:S02]  /*ca30*/  IMAD.MOV.U32 R224, RZ, RZ, R140 ;  /* 0x000000ffffe07224 */ /* 0x004fc400078e008c */
[----:B------:R-:W-:Y:S02]  /*ca40*/  IMAD.MOV.U32 R225, RZ, RZ, R142 ;  /* 0x000000ffffe17224 */ /* 0x000fe400078e008e */
        /* <DEDUP_REMOVED lines=31> */
[----:B------:R-:W-:Y:S01]  /*cc40*/  IMAD.MOV.U32 R229, RZ, RZ, R146 ;  /* 0x000000ffffe57224 */ /* 0x000fe200078e0092 */
[----:B------:R-:W-:Y:S01]  /*cc50*/  BAR.SYNC.DEFER_BLOCKING 0x0 ;  /* 0x0000000000007b1d */ /* 0x000fe20000010000 */
[----:B------:R-:W-:Y:S02]  /*cc60*/  IMAD.MOV.U32 R230, RZ, RZ, R80 ;  /* 0x000000ffffe67224 */ /* 0x000fe400078e0050 */
[----:B------:R-:W-:-:S05]  /*cc70*/  IMAD.MOV.U32 R231, RZ, RZ, R82 ;  /* 0x000000ffffe77224 */ /* 0x000fca00078e0052 */
[----:B------:R-:W-:Y:S01]  /*cc80*/  STSM.16.M88.4 [R0], R228 ;  /* 0x000000e400007844 */ /* 0x000fe20000000200 */
[----:B------:R-:W-:Y:S06]  /*cc90*/  BAR.SYNC.DEFER_BLOCKING 0x0 ;  /* 0x0000000000007b1d */ /* 0x000fec0000010000 */
[----:B------:R-:W4:Y:S02]  /*cca0*/  LDS.128 R228, [R252] ;  /* 0x00000000fce47984 */ /* 0x000f240000000c00 */
[----:B------:R-:W-:Y:S06]  /*ccb0*/  BAR.SYNC.DEFER_BLOCKING 0x0 ;  /* 0x0000000000007b1d */ /* 0x000fec0000010000 */
[----:B---3--:R3:W-:Y:S02]  /*ccc0*/  STSM.16.M88.4 [R0], R232 ;  /* 0x000000e800007844 */ /* 0x0087e40000000200 */
[----:B------:R-:W-:Y:S06]  /*ccd0*/  BAR.SYNC.DEFER_BLOCKING 0x0 ;  /* 0x0000000000007b1d */ /* 0x000fec0000010000 */
[----:B------:R-:W4:Y:S02]  /*cce0*/  LDS.128 R144, [R252] ;  /* 0x00000000fc907984 */ /* 0x000f240000000c00 */
[----:B------:R-:W-:Y:S06]  /*ccf0*/  BAR.SYNC.DEFER_BLOCKING 0x0 ;  /* 0x0000000000007b1d */ /* 0x000fec0000010000 */
[----:B------:R-:W-:Y:S02]  /*cd00*/  STSM.16.M88.4 [R0], R244 ;  /* 0x000000f400007844 */ /* 0x000fe40000000200 */
[----:B------:R-:W-:Y:S06]  /*cd10*/  BAR.SYNC.DEFER_BLOCKING 0x0 ;  /* 0x0000000000007b1d */ /* 0x000fec0000010000 */
[----:B------:R-:W4:Y:S02]  /*cd20*/  LDS.128 R80, [R252] ;  /* 0x00000000fc507984 */ /* 0x000f240000000c00 */
[----:B------:R-:W-:Y:S06]  /*cd30*/  BAR.SYNC.DEFER_BLOCKING 0x0 ;  /* 0x0000000000007b1d */ /* 0x000fec0000010000 */
[----:B-----5:R-:W-:Y:S02]  /*cd40*/  STSM.16.M88.4 [R0], R236 ;  /* 0x000000ec00007844 */ /* 0x020fe40000000200 */
[----:B------:R-:W-:Y:S01]  /*cd50*/  BAR.SYNC.DEFER_BLOCKING 0x0 ;  /* 0x0000000000007b1d */ /* 0x000fe20000010000 */
[----:B---3--:R-:W-:-:S02]  /*cd60*/  IMAD.MOV.U32 R232, RZ, RZ, R148 ;  /* 0x000000ffffe87224 */ /* 0x008fc400078e0094 */
[----:B------:R-:W-:-:S03]  /*cd70*/  IMAD.MOV.U32 R233, RZ, RZ, R150 ;  /* 0x000000ffffe97224 */ /* 0x000fc600078e0096 */
[----:B------:R-:W3:Y:S01]  /*cd80*/  LDS.128 R236, [R252] ;  /* 0x00000000fcec7984 */ /* 0x000ee20000000c00 */
[----:B------:R-:W-:Y:S02]  /*cd90*/  IMAD.MOV.U32 R234, RZ, RZ, R84 ;  /* 0x000000ffffea7224 */ /* 0x000fe400078e0054 */
[----:B------:R-:W-:Y:S01]  /*cda0*/  IMAD.MOV.U32 R235, RZ, RZ, R86 ;  /* 0x000000ffffeb7224 */ /* 0x000fe200078e0056 */
[----:B------:R-:W-:Y:S06]  /*cdb0*/  BAR.SYNC.DEFER_BLOCKING 0x0 ;  /* 0x0000000000007b1d */ /* 0x000fec0000010000 */
[----:B------:R5:W-:Y:S04]  /*cdc0*/  STSM.16.M88.4 [R0], R232 ;  /* 0x000000e800007844 */ /* 0x000be80000000200 */
[----:B-----5:R-:W5:Y:S04]  /*cdd0*/  LDL.LU R232, [R1+0xf4] ;  /* 0x0000f40001e87983 */ /* 0x020f680000300800 */
[----:B------:R-:W5:Y:S04]  /*cde0*/  LDL.LU R233, [R1+0xfc] ;  /* 0x0000fc0001e97983 */ /* 0x000f680000300800 */
[----:B------:R-:W2:Y:S01]  /*cdf0*/  LDL.LU R251, [R1+0x130] ;  /* 0x0001300001fb7983 */ /* 0x000ea20000300800 */
[----:B------:R-:W-:-:S02]  /*ce00*/  IMAD.MOV.U32 R234, RZ, RZ, R213 ;  /* 0x000000ffffea7224 */ /* 0x000fc400078e00d5 */
[----:B------:R-:W-:Y:S01]  /*ce10*/  IMAD.MOV.U32 R235, RZ, RZ, R215 ;  /* 0x000000ffffeb7224 */ /* 0x000fe200078e00d7 */
[----:B------:R-:W-:Y:S01]  /*ce20*/  BAR.SYNC.DEFER_BLOCKING 0x0 ;  /* 0x0000000000007b1d */ /* 0x000fe20000010000 */
[----:B------:R-:W-:Y:S02]  /*ce30*/  IMAD.MOV.U32 R148, RZ, RZ, R149 ;  /* 0x000000ffff947224 */ /* 0x000fe400078e0095 */
[----:B------:R-:W-:Y:S01]  /*ce40*/  IMAD.MOV.U32 R150, RZ, RZ, R85 ;  /* 0x000000ffff967224 */ /* 0x000fe200078e0055 */
[----:B------:R-:W-:Y:S02]  /*ce50*/  LEA R2, P4, R3, UR4, 0x2 ;  /* 0x0000000403027c11 */ /* 0x000fe4000f8810ff */
[----:B------:R-:W-:Y:S01]  /*ce60*/  ISETP.LT.AND P6, PT, R9, UR31, !P6 ;  /* 0x0000001f09007c0c */ /* 0x000fe2000f7c1270 */
[----:B------:R-:W-:Y:S01]  /*ce70*/  IMAD R8, R8, 0x100, R3 ;  /* 0x0000010008087824 */ /* 0x000fe200078e0203 */
[----:B------:R-:W4:Y:S04]  /*ce80*/  LDL.LU R246, [R1+0x118] ;  /* 0x0001180001f67983 */ /* 0x000f280000300800 */
[----:B------:R-:W3:Y:S01]  /*ce90*/  LDS.128 R212, [R252] ;  /* 0x00000000fcd47984 */ /* 0x000ee20000000c00 */
[----:B------:R-:W-:Y:S01]  /*cea0*/  BAR.SYNC.DEFER_BLOCKING 0x0 ;  /* 0x0000000000007b1d */ /* 0x000fe20000010000 */
[----:B------:R-:W-:-:S02]  /*ceb0*/  IMAD.MOV.U32 R149, RZ, RZ, R151 ;  /* 0x000000ffff957224 */ /* 0x000fc400078e0097 */
[----:B------:R-:W-:Y:S01]  /*cec0*/  IMAD.MOV.U32 R151, RZ, RZ, R87 ;  /* 0x000000ffff977224 */ /* 0x000fe200078e0057 */
[----:B------:R-:W-:Y:S02]  /*ced0*/  LEA.HI.X.SX32 R3, R3, UR5, 0x2, P4 ;  /* 0x0000000503037c11 */ /* 0x000fe4000a0f16ff */
[----:B------:R-:W3:Y:S04]  /*cee0*/  LDL.LU R244, [R1+0x13c] ;  /* 0x00013c0001f47983 */ /* 0x000ee80000300800 */
[----:B------:R-:W3:Y:S04]  /*cef0*/  LDL.LU R245, [R1+0x12c] ;  /* 0x00012c0001f57983 */ /* 0x000ee80000300800 */
[----:B------:R-:W3:Y:S01]  /*cf00*/  LDL.LU R247, [R1+0x10c] ;  /* 0x00010c0001f77983 */ /* 0x000ee20000300800 */
[----:B------:R-:W-:Y:S01]  /*cf10*/  ISETP.LT.AND P5, PT, R13, UR6, !P5 ;  /* 0x000000060d007c0c */ /* 0x000fe2000efa1270 */
[----:B------:R-:W-:-:S02]  /*cf20*/  ULDC UR6, c[0x0][0x22c] ;  /* 0x00008b0000067ab9 */ /* 0x000fc40000000800 */
[----:B-----5:R5:W-:Y:S01]  /*cf30*/  STSM.16.M88.4 [R0], R232 ;  /* 0x000000e800007844 */ /* 0x020be20000000200 */
[----:B------:R-:W-:Y:S06]  /*cf40*/  BAR.SYNC.DEFER_BLOCKING 0x0 ;  /* 0x0000000000007b1d */ /* 0x000fec0000010000 */
[----:B-----5:R-:W5:Y:S04]  /*cf50*/  LDL.LU R232, [R1+0x104] ;  /* 0x0001040001e87983 */ /* 0x020f680000300800 */
[----:B------:R-:W4:Y:S04]  /*cf60*/  LDL.LU R233, [R1+0x138] ;  /* 0x0001380001e97983 */ /* 0x000f280000300800 */
[----:B------:R-:W3:Y:S04]  /*cf70*/  LDL.LU R234, [R1+0x128] ;  /* 0x0001280001ea7983 */ /* 0x000ee80000300800 */
[----:B------:R-:W1:Y:S01]  /*cf80*/  LDS.128 R84, [R252] ;  /* 0x00000000fc547984 */ /* 0x000e620000000c00 */
[----:B------:R-:W-:Y:S06]  /*cf90*/  BAR.SYNC.DEFER_BLOCKING 0x0 ;  /* 0x0000000000007b1d */ /* 0x000fec0000010000 */
[----:B------:R-:W3:Y:S04]  /*cfa0*/  LDL.LU R235, [R1+0x108] ;  /* 0x0001080001eb7983 */ /* 0x000ee80000300800 */
[----:B------:R2:W-:Y:S02]  /*cfb0*/  STSM.16.M88.4 [R0], R148 ;  /* 0x0000009400007844 */ /* 0x0005e40000000200 */
[----:B--2---:R-:W-:-:S02]  /*cfc0*/  IMAD R148, R9, UR26, RZ ;  /* 0x0000001a09947c24 */ /* 0x004fc4000f8e02ff */
[----:B------:R-:W2:Y:S01]  /*cfd0*/  LDL.LU R150, [R1+0x110] ;  /* 0x0001100001967983 */ /* 0x000ea20000300800 */
[----:B------:R-:W-:Y:S02]  /*cfe0*/  VIADD R0, R9, 0x4 ;  /* 0x0000000409007836 */ /* 0x000fe40000000000 */
[----:B------:R-:W-:Y:S01]  /*cff0*/  IMAD.WIDE R14, R148, 0x4, R2 ;  /* 0x00000004940e7825 */ /* 0x000fe200078e0202 */
[----:B------:R-:W-:Y:S06]  /*d000*/  BAR.SYNC.DEFER_BLOCKING 0x0 ;  /* 0x0000000000007b1d */ /* 0x000fec0000010000 */
[----:B------:R-:W5:Y:S04]  /*d010*/  LDL.LU R151, [R1+0x114] ;  /* 0x0001140001977983 */ /* 0x000f680000300800 */
[----:B------:R1:W-:Y:S01]  /*d020*/  @P6 STG.E desc[UR16][R14.64], R251 ;  /* 0x000000fb0e006986 */ /* 0x0003e2000c101910 */
[----:B------:R-:W-:Y:S01]  /*d030*/  ISETP.GE.AND P6, PT, R0, UR6, PT ;  /* 0x0000000600007c0c */ /* 0x000fe2000bfc6270 */
[----:B------:R-:W-:-:S02]  /*d040*/  ULDC UR6, c[0x0][0x228] ;  /* 0x00008a0000067ab9 */ /* 0x000fc40000000800 */
[----:B-1----:R-:W3:Y:S04]  /*d050*/  LDL.LU R251, [R1+0x2e0] ;  /* 0x0002e00001fb7983 */ /* 0x002ee80000300800 */
[----:B------:R-:W4:Y:S01]  /*d060*/  LDL.LU R0, [R1+0x120] ;  /* 0x0001200001007983 */ /* 0x000f220000300800 */
[----:B------:R-:W-:-:S04]  /*d070*/  LEA R10, P4, R8, UR4, 0x2 ;  /* 0x00000004080a7c11 */ /* 0x000fc8000f8810ff */
[----:B------:R-:W-:Y:S01]  /*d080*/  LEA.HI.X.SX32 R11, R8, UR5, 0x2, P4 ;  /* 0x00000005080b7c11 */ /* 0x000fe2000a0f16ff */
[----:B------:R-:W-:Y:S02]  /*d090*/  ULDC.64 UR4, c[0x0][0x228] ;  /* 0x00008a0000047ab9 */ /* 0x000fe40000000a00 */
[----:B------:R-:W-:Y:S01]  /*d0a0*/  ISETP.LT.AND P4, PT, R12, UR4, !P3 ;  /* 0x000000040c007c0c */ /* 0x000fe2000df81270 */
[C---:B------:R-:W-:Y:S01]  /*d0b0*/  VIADD R8, R148.reuse, UR26 ;  /* 0x0000001a94087c36 */ /* 0x040fe20008000000 */
[----:B------:R-:W-:Y:S01]  /*d0c0*/  ULDC UR4, c[0x0][0x22c] ;  /* 0x00008b0000047ab9 */ /* 0x000fe20000000800 */
[----:B------:R-:W-:-:S04]  /*d0d0*/  IMAD.WIDE R148, R148, 0x4, R10 ;  /* 0x0000000494947825 */ /* 0x000fc800078e020a */
[C---:B------:R-:W-:Y:S01]  /*d0e0*/  IMAD.WIDE R14, R8.reuse, 0x4, R2 ;  /* 0x00000004080e7825 */ /* 0x040fe200078e0202 */
[----:B----4-:R1:W-:Y:S05]  /*d0f0*/  @P5 STG.E desc[UR16][R148.64], R0 ;  /* 0x0000000094005986 */ /* 0x0103ea000c101910 */
[----:B--2---:R2:W-:Y:S01]  /*d100*/  @P4 STG.E desc[UR16][R14.64], R150 ;  /* 0x000000960e004986 */ /* 0x0045e2000c101910 */
[C---:B-1----:R-:W-:Y:S02]  /*d110*/  VIADD R0, R8.reuse, UR26 ;  /* 0x0000001a08007c36 */ /* 0x042fe40008000000 */
[----:B--2---:R-:W-:Y:S02]  /*d120*/  IMAD.WIDE R14, R8, 0x4, R10 ;  /* 0x00000004080e7825 */ /* 0x004fe400078e020a */
[----:B------:R-:W2:Y:S01]  /*d130*/  LDL.LU R8, [R1+0x100] ;  /* 0x0001000001087983 */ /* 0x000ea20000300800 */
[----:B------:R-:W-:-:S02]  /*d140*/  ISETP.LT.AND P3, PT, R13, UR14, !P3 ;  /* 0x0000000e0d007c0c */ /* 0x000fc4000df61270 */
[----:B------:R-:W-:Y:S01]  /*d150*/  ISETP.LT.AND P5, PT, R12, UR12, !P2 ;  /* 0x0000000c0c007c0c */ /* 0x000fe2000d7a1270 */
[----:B------:R-:W-:-:S10]  /*d160*/  IMAD.WIDE R148, R0, 0x4, R2 ;  /* 0x0000000400947825 */ /* 0x000fd400078e0202 */
[----:B--2---:R1:W-:Y:S04]  /*d170*/  @P3 STG.E desc[UR16][R14.64], R8 ;  /* 0x000000080e003986 */ /* 0x0043e8000c101910 */
[----:B-1----:R-:W2:Y:S01]  /*d180*/  LDL.LU R15, [R1+0x134] ;  /* 0x00013400010f7983 */ /* 0x002ea20000300800 */
[----:B------:R-:W-:Y:S01]  /*d190*/  VIADD R8, R0, UR26 ;  /* 0x0000001a00087c36 */ /* 0x000fe20008000000 */
[----:B------:R-:W-:Y:S02]  /*d1a0*/  ISETP.LT.AND P2, PT, R13, UR10, !P2 ;  /* 0x0000000a0d007c0c */ /* 0x000fe4000d741270 */
[----:B------:R-:W-:Y:S01]  /*d1b0*/  ISETP.LT.AND P4, PT, R12, UR8, !P1 ;  /* 0x000000080c007c0c */ /* 0x000fe2000cf81270 */
[----:B------:R-:W-:Y:S01]  /*d1c0*/  VIADD R150, R9, 0x5 ;  /* 0x0000000509967836 */ /* 0x000fe20000000000 */
[----:B--2---:R1:W-:Y:S01]  /*d1d0*/  @P5 STG.E desc[UR16][R148.64], R15 ;  /* 0x0000000f94005986 */ /* 0x0043e2000c101910 */
[----:B------:R-:W-:Y:S01]  /*d1e0*/  ULDC UR8, c[0x0][0x228] ;  /* 0x00008a0000087ab9 */ /* 0x000fe20000000800 */
[----:B-1----:R-:W-:-:S02]  /*d1f0*/  IMAD.WIDE R148, R0, 0x4, R10 ;  /* 0x0000000400947825 */ /* 0x002fc400078e020a */
[----:B------:R-:W2:Y:S01]  /*d200*/  LDL.LU R0, [R1+0x124] ;  /* 0x0001240001007983 */ /* 0x000ea20000300800 */
[----:B------:R-:W-:Y:S01]  /*d210*/  ISETP.LT.AND P1, PT, R13, UR18, !P1 ;  /* 0x000000120d007c0c */ /* 0x000fe2000cf21270 */
[----:B------:R-:W-:Y:S01]  /*d220*/  IMAD.WIDE R14, R8, 0x4, R2 ;  /* 0x00000004080e7825 */ /* 0x000fe200078e0202 */
[----:B------:R-:W-:Y:S01]  /*d230*/  ISETP.GE.AND P3, PT, R150, UR4, PT ;  /* 0x0000000496007c0c */ /* 0x000fe2000bf66270 */
[----:B------:R-:W-:Y:S02]  /*d240*/  ULDC UR4, c[0x0][0x22c] ;  /* 0x00008b0000047ab9 */ /* 0x000fe40000000800 */
[----:B------:R-:W-:-:S05]  /*d250*/  VIADD R150, R9, 0x6 ;  /* 0x0000000609967836 */ /* 0x000fca0000000000 */
[----:B------:R-:W-:Y:S01]  /*d260*/  ISETP.GE.AND P5, PT, R150, UR4, PT ;  /* 0x0000000496007c0c */ /* 0x000fe2000bfa6270 */
[----:B------:R-:W-:Y:S01]  /*d270*/  ULDC UR4, c[0x0][0x22c] ;  /* 0x00008b0000047ab9 */ /* 0x000fe20000000800 */
[----:B--2---:R1:W-:Y:S01]  /*d280*/  @P2 STG.E desc[UR16][R148.64], R0 ;  /* 0x0000000094002986 */ /* 0x0043e2000c101910 */
[----:B------:R-:W-:-:S03]  /*d290*/  ISETP.LT.AND P2, PT, R12, UR24, !P6 ;  /* 0x000000180c007c0c */ /* 0x000fc6000f741270 */
[----:B-----5:R2:W-:Y:S01]  /*d2a0*/  @P4 STG.E desc[UR16][R14.64], R151 ;  /* 0x000000970e004986 */ /* 0x0205e2000c101910 */
[----:B------:R-:W-:Y:S02]  /*d2b0*/  ISETP.LT.AND P6, PT, R13, UR22, !P6 ;  /* 0x000000160d007c0c */ /* 0x000fe4000f7c1270 */
[----:B------:R-:W-:Y:S01]  /*d2c0*/  ISETP.LT.AND P4, PT, R12, UR20, !P3 ;  /* 0x000000140c007c0c */ /* 0x000fe2000df81270 */
[----:B-1----:R-:W-:Y:S02]  /*d2d0*/  VIADD R0, R9, 0x7 ;  /* 0x0000000709007836 */ /* 0x002fe40000000000 */
[----:B--2---:R-:W-:-:S04]  /*d2e0*/  IMAD.WIDE R14, R8, 0x4, R10 ;  /* 0x00000004080e7825 */ /* 0x004fc800078e020a */
[----:B------:R-:W-:Y:S01]  /*d2f0*/  VIADD R8, R8, UR26 ;  /* 0x0000001a08087c36 */ /* 0x000fe20008000000 */
[----:B------:R1:W-:Y:S01]  /*d300*/  @P1 STG.E desc[UR16][R14.64], R232 ;  /* 0x000000e80e001986 */ /* 0x0003e2000c101910 */
[----:B------:R-:W-:Y:S01]  /*d310*/  ISETP.GE.AND P1, PT, R0, UR4, PT ;  /* 0x0000000400007c0c */ /* 0x000fe2000bf26270 */
[----:B------:R-:W-:Y:S01]  /*d320*/  ULDC UR4, c[0x0][0x22c] ;  /* 0x00008b0000047ab9 */ /* 0x000fe20000000800 */
[C---:B------:R-:W-:Y:S02]  /*d330*/  VIADD R0, R8.reuse, UR26 ;  /* 0x0000001a08007c36 */ /* 0x040fe40008000000 */
[----:B------:R-:W-:-:S04]  /*d340*/  IMAD.WIDE R150, R8, 0x4, R2 ;  /* 0x0000000408967825 */ /* 0x000fc800078e0202 */
[----:B------:R-:W-:Y:S01]  /*d350*/  IMAD.WIDE R148, R8, 0x4, R10 ;  /* 0x0000000408947825 */ /* 0x000fe200078e020a */
[----:B------:R-:W-:Y:S03]  /*d360*/  @P2 STG.E desc[UR16][R150.64], R233 ;  /* 0x000000e996002986 */ /* 0x000fe6000c101910 */
[C---:B-1----:R-:W-:Y:S01]  /*d370*/  IMAD.WIDE R14, R0.reuse, 0x4, R2 ;  /* 0x00000004000e7825 */ /* 0x042fe200078e0202 */
[----:B---3--:R-:W-:Y:S04]  /*d380*/  @P6 STG.E desc[UR16][R148.64], R234 ;  /* 0x000000ea94006986 */ /* 0x008fe8000c101910 */
[----:B------:R1:W-:Y:S04]  /*d390*/  @P4 STG.E desc[UR16][R14.64], R246 ;  /* 0x000000f60e004986 */ /* 0x0003e8000c101910 */
[----:B-1----:R-:W2:Y:S01]  /*d3a0*/  LDL.LU R246, [R1+0x11c] ;  /* 0x00011c0001f67983 */ /* 0x002ea20000300800 */
[----:B------:R-:W-:Y:S01]  /*d3b0*/  ISETP.LT.AND P3, PT, R13, UR28, !P3 ;  /* 0x0000001c0d007c0c */ /* 0x000fe2000df61270 */
[----:B------:R-:W-:-:S02]  /*d3c0*/  IMAD.WIDE R14, R0, 0x4, R10 ;  /* 0x00000004000e7825 */ /* 0x000fc400078e020a */
[----:B------:R-:W3:Y:S01]  /*d3d0*/  LDL.LU R233, [R1+0x10] ;  /* 0x0000100001e97983 */ /* 0x000ee20000300800 */
[----:B------:R-:W-:Y:S01]  /*d3e0*/  ISETP.LT.AND P6, PT, R12, UR30, !P5 ;  /* 0x0000001e0c007c0c */ /* 0x000fe2000efc1270 */
[----:B------:R-:W-:-:S08]  /*d3f0*/  VIADD R232, R9, 0x8 ;  /* 0x0000000809e87836 */ /* 0x000fd00000000000 */
[----:B------:R1:W-:Y:S01]  /*d400*/  @P3 STG.E desc[UR16][R14.64], R235 ;  /* 0x000000eb0e003986 */ /* 0x0003e2000c101910 */
[----:B------:R-:W-:Y:S01]  /*d410*/  ISETP.LT.AND P5, PT, R13, UR6, !P5 ;  /* 0x000000060d007c0c */ /* 0x000fe2000efa1270 */
[----:B------:R-:W-:Y:S01]  /*d420*/  VIADD R148, R9, 0x9 ;  /* 0x0000000909947836 */ /* 0x000fe20000000000 */
[----:B------:R-:W-:Y:S01]  /*d430*/  ISETP.GE.AND P2, PT, R232, UR4, PT ;  /* 0x00000004e8007c0c */ /* 0x000fe2000bf46270 */
[----:B------:R-:W-:Y:S01]  /*d440*/  VIADD R8, R0, UR26 ;  /* 0x0000001a00087c36 */ /* 0x000fe20008000000 */
[----:B------:R-:W-:Y:S01]  /*d450*/  ULDC UR4, c[0x0][0x22c] ;  /* 0x00008b0000047ab9 */ /* 0x000fe20000000800 */
[----:B------:R-:W-:Y:S01]  /*d460*/  ULDC UR6, c[0x0][0x228] ;  /* 0x00008a0000067ab9 */ /* 0x000fe20000000800 */
[----:B-1----:R-:W4:Y:S01]  /*d470*/  LDL.LU R235, [R1] ;  /* 0x0000000001eb7983 */ /* 0x002f220000300800 */
[----:B------:R-:W-:Y:S01]  /*d480*/  ISETP.GE.AND P4, PT, R148, UR4, PT ;  /* 0x0000000494007c0c */ /* 0x000fe2000bf86270 */
[C---:B------:R-:W-:Y:S01]  /*d490*/  IMAD.WIDE R148, R8.reuse, 0x4, R2 ;  /* 0x0000000408947825 */ /* 0x040fe200078e0202 */
[----:B------:R-:W-:Y:S01]  /*d4a0*/  ULDC UR4, c[0x0][0x22c] ;  /* 0x00008b0000047ab9 */ /* 0x000fe20000000800 */
[----:B------:R-:W5:Y:S02]  /*d4b0*/  LDL.LU R232, [R1+0x14] ;  /* 0x0000140001e87983 */ /* 0x000f640000300800 */
[----:B------:R-:W-:-:S02]  /*d4c0*/  IMAD.WIDE R14, R8, 0x4, R10 ;  /* 0x00000004080e7825 */ /* 0x000fc400078e020a */
[----:B------:R-:W-:Y:S04]  /*d4d0*/  @P6 STG.E desc[UR16][R148.64], R244 ;  /* 0x000000f494006986 */ /* 0x000fe8000c101910 */
[----:B------:R1:W-:Y:S04]  /*d4e0*/  @P5 STG.E desc[UR16][R14.64], R245 ;  /* 0x000000f50e005986 */ /* 0x0003e8000c101910 */
[----:B-1----:R-:W5:Y:S01]  /*d4f0*/  LDL.LU R245, [R1+0x4] ;  /* 0x0000040001f57983 */ /* 0x002f620000300800 */
[----:B------:R-:W-:-:S03]  /*d500*/  VIADD R0, R9, 0xa ;  /* 0x0000000a09007836 */ /* 0x000fc60000000000 */
[----:B------:R-:W5:Y:S02]  /*d510*/  LDL.LU R234, [R1+0x18] ;  /* 0x0000180001ea7983 */ /* 0x000f640000300800 */
[----:B------:R-:W-:Y:S01]  /*d520*/  ISETP.GE.AND P3, PT, R0, UR4, PT ;  /* 0x0000000400007c0c */ /* 0x000fe2000bf66270 */
[----:B------:R-:W-:Y:S01]  /*d530*/  ULDC UR4, c[0x0][0x228] ;  /* 0x00008a0000047ab9 */ /* 0x000fe20000000800 */
[----:B------:R-:W5:Y:S01]  /*d540*/  LDL.LU R244, [R1+0x8] ;  /* 0x0000080001f47983 */ /* 0x000f620000300800 */
[----:B------:R-:W-:Y:S01]  /*d550*/  ISETP.LT.AND P6, PT, R12, UR4, !P1 ;  /* 0x000000040c007c0c */ /* 0x000fe2000cfc1270 */
[----:B------:R-:W-:Y:S01]  /*d560*/  VIADD R151, R8, UR26 ;  /* 0x0000001a08977c36 */ /* 0x000fe20008000000 */
[----:B------:R-:W-:Y:S01]  /*d570*/  ISETP.LT.AND P1, PT, R13, UR6, !P1 ;  /* 0x000000060d007c0c */ /* 0x000fe2000cf21270 */
[----:B------:R-:W-:Y:S01]  /*d580*/  ULDC UR4, c[0x0][0x228] ;  /* 0x00008a0000047ab9 */ /* 0x000fe20000000800 */
[----:B------:R-:W-:Y:S02]  /*d590*/  VIADD R8, R9, 0xb ;  /* 0x0000000b09087836 */ /* 0x000fe40000000000 */
[----:B------:R-:W-:-:S04]  /*d5a0*/  IMAD.WIDE R148, R151, 0x4, R2 ;  /* 0x0000000497947825 */ /* 0x000fc800078e0202 */
[C---:B------:R-:W-:Y:S01]  /*d5b0*/  IMAD.WIDE R14, R151.reuse, 0x4, R10 ;  /* 0x00000004970e7825 */ /* 0x040fe200078e020a */
[----:B------:R-:W-:Y:S01]  /*d5c0*/  ISETP.LT.AND P5, PT, R12, UR4, !P2 ;  /* 0x000000040c007c0c */ /* 0x000fe2000d7a1270 */
[----:B------:R-:W-:Y:S01]  /*d5d0*/  ULDC UR6, c[0x0][0x228] ;  /* 0x00008a0000067ab9 */ /* 0x000fe20000000800 */
[----:B------:R-:W-:Y:S01]  /*d5e0*/  ULDC UR4, c[0x0][0x22c] ;  /* 0x00008b0000047ab9 */ /* 0x000fe20000000800 */
[----:B------:R-:W-:Y:S01]  /*d5f0*/  VIADD R0, R151, UR26 ;  /* 0x0000001a97007c36 */ /* 0x000fe20008000000 */
[----:B--2---:R1:W-:Y:S04]  /*d600*/  @P6 STG.E desc[UR16][R148.64], R246 ;  /* 0x000000f694006986 */ /* 0x0043e8000c101910 */
[----:B------:R2:W-:Y:S04]  /*d610*/  @P1 STG.E desc[UR16][R14.64], R247 ;  /* 0x000000f70e001986 */ /* 0x0005e8000c101910 */
[----:B-1----:R-:W5:Y:S04]  /*d620*/  LDL.LU R246, [R1+0x1c] ;  /* 0x00001c0001f67983 */ /* 0x002f680000300800 */
[----:B--2---:R-:W2:Y:S01]  /*d630*/  LDL.LU R247, [R1+0xc] ;  /* 0x00000c0001f77983 */ /* 0x004ea20000300800 */
[----:B------:R-:W-:Y:S01]  /*d640*/  ISETP.LT.AND P2, PT, R13, UR6, !P2 ;  /* 0x000000060d007c0c */ /* 0x000fe2000d741270 */
[----:B------:R-:W-:Y:S01]  /*d650*/  IMAD.WIDE R14, R0, 0x4, R2 ;  /* 0x00000004000e7825 */ /* 0x000fe200078e0202 */
[----:B------:R-:W-:Y:S01]  /*d660*/  ISETP.GE.AND P6, PT, R8, UR4, PT ;  /* 0x0000000408007c0c */ /* 0x000fe2000bfc6270 */
[----:B------:R-:W-:Y:S01]  /*d670*/  ULDC UR4, c[0x0][0x228] ;  /* 0x00008a0000047ab9 */ /* 0x000fe20000000800 */
[----:B------:R-:W-:Y:S01]  /*d680*/  ULDC UR6, c[0x0][0x228] ;  /* 0x00008a0000067ab9 */ /* 0x000fe20000000800 */
[----:B------:R-:W-:Y:S01]  /*d690*/  VIADD R8, R9, 0xc ;  /* 0x0000000c09087836 */ /* 0x000fe20000000000 */
[----:B------:R-:W-:Y:S01]  /*d6a0*/  ISETP.LT.AND P1, PT, R12, UR4, !P4 ;  /* 0x000000040c007c0c */ /* 0x000fe2000e721270 */
[----:B------:R-:W-:Y:S01]  /*d6b0*/  ULDC UR4, c[0x0][0x22c] ;  /* 0x00008b0000047ab9 */ /* 0x000fe20000000800 */
[----:B---3--:R1:W-:Y:S01]  /*d6c0*/  @P5 STG.E desc[UR16][R14.64], R233 ;  /* 0x000000e90e005986 */ /* 0x0083e2000c101910 */
[----:B------:R-:W-:Y:S01]  /*d6d0*/  IMAD.WIDE R148, R0, 0x4, R10 ;  /* 0x0000000400947825 */ /* 0x000fe200078e020a */
[----:B------:R-:W-:Y:S01]  /*d6e0*/  ISETP.GE.AND P5, PT, R8, UR4, PT ;  /* 0x0000000408007c0c */ /* 0x000fe2000bfa6270 */
[----:B------:R-:W-:-:S02]  /*d6f0*/  ULDC UR4, c[0x0][0x228] ;  /* 0x00008a0000047ab9 */ /* 0x000fc40000000800 */
[----:B------:R-:W-:Y:S01]  /*d700*/  ISETP.LT.AND P4, PT, R13, UR4, !P4 ;  /* 0x000000040d007c0c */ /* 0x000fe2000e781270 */
[----:B----4-:R3:W-:Y:S01]  /*d710*/  @P2 STG.E desc[UR16][R148.64], R235 ;  /* 0x000000eb94002986 */ /* 0x0107e2000c101910 */
[----:B------:R-:W-:Y:S01]  /*d720*/  ISETP.LT.AND P2, PT, R12, UR6, !P3 ;  /* 0x000000060c007c0c */ /* 0x000fe2000df41270 */
[----:B------:R-:W-:Y:S01]  /*d730*/  ULDC UR4, c[0x0][0x22c] ;  /* 0x00008b0000047ab9 */ /* 0x000fe20000000800 */
[----:B------:R-:W-:Y:S01]  /*d740*/  ULDC UR6, c[0x0][0x228] ;  /* 0x00008a0000067ab9 */ /* 0x000fe20000000800 */
[----:B-1----:R-:W-:Y:S02]  /*d750*/  VIADD R233, R0, UR26 ;  /* 0x0000001a00e97c36 */ /* 0x002fe40008000000 */
[----:B------:R-:W-:Y:S02]  /*d760*/  VIADD R0, R9, 0xd ;  /* 0x0000000d09007836 */ /* 0x000fe40000000000 */
[----:B------:R-:W-:-:S04]  /*d770*/  IMAD.WIDE R150, R233, 0x4, R2 ;  /* 0x00000004e9967825 */ /* 0x000fc800078e0202 */
[C---:B---3--:R-:W-:Y:S01]  /*d780*/  VIADD R235, R233.reuse, UR26 ;  /* 0x0000001ae9eb7c36 */ /* 0x048fe20008000000 */
[----:B------:R1:W-:Y:S01]  /*d790*/  @P1 STG.E desc[UR16][R150.64], R248 ;  /* 0x000000f896001986 */ /* 0x0003e2000c101910 */
[----:B------:R-:W-:Y:S01]  /*d7a0*/  ISETP.GE.AND P1, PT, R0, UR4, PT ;  /* 0x0000000400007c0c */ /* 0x000fe2000bf26270 */
[----:B------:R-:W-:Y:S01]  /*d7b0*/  IMAD.WIDE R14, R233, 0x4, R10 ;  /* 0x00000004e90e7825 */ /* 0x000fe200078e020a */
[----:B------:R-:W-:-:S03]  /*d7c0*/  ULDC UR4, c[0x0][0x228] ;  /* 0x00008a0000047ab9 */ /* 0x000fc60000000800 */
[----:B------:R-:W-:Y:S01]  /*d7d0*/  VIADD R0, R9, 0xe ;  /* 0x0000000e09007836 */ /* 0x000fe20000000000 */
[----:B------:R-:W-:Y:S01]  /*d7e0*/  ISETP.LT.AND P3, PT, R13, UR4, !P3 ;  /* 0x000000040d007c0c */ /* 0x000fe2000df61270 */
[C---:B------:R-:W-:Y:S01]  /*d7f0*/  IMAD.WIDE R148, R235.reuse, 0x4, R2 ;  /* 0x00000004eb947825 */ /* 0x040fe200078e0202 */
[----:B------:R-:W-:Y:S01]  /*d800*/  ULDC UR4, c[0x0][0x22c] ;  /* 0x00008b0000047ab9 */ /* 0x000fe20000000800 */
[----:B------:R-:W-:Y:S01]  /*d810*/  @P4 STG.E desc[UR16][R14.64], R240 ;  /* 0x000000f00e004986 */ /* 0x000fe2000c101910 */
[----:B------:R-:W-:Y:S01]  /*d820*/  ISETP.GE.AND P4, PT, R0, UR4, PT ;  /* 0x0000000400007c0c */ /* 0x000fe2000bf86270 */
[----:B------:R-:W-:Y:S02]  /*d830*/  ULDC UR4, c[0x0][0x228] ;  /* 0x00008a0000047ab9 */ /* 0x000fe40000000800 */
[----:B-----5:R3:W-:Y:S01]  /*d840*/  @P2 STG.E desc[UR16][R148.64], R232 ;  /* 0x000000e894002986 */ /* 0x0207e2000c101910 */
[----:B------:R-:W-:Y:S01]  /*d850*/  ISETP.LT.AND P2, PT, R12, UR4, !P6 ;  /* 0x000000040c007c0c */ /* 0x000fe2000f741270 */
[----:B-1----:R-:W-:Y:S01]  /*d860*/  IMAD.WIDE R150, R235, 0x4, R10 ;  /* 0x00000004eb967825 */ /* 0x002fe200078e020a */
[----:B------:R-:W-:-:S03]  /*d870*/  ULDC UR4, c[0x0][0x228] ;  /* 0x00008a0000047ab9 */ /* 0x000fc60000000800 */
[----:B------:R-:W-:Y:S01]  /*d880*/  VIADD R235, R235, UR26 ;  /* 0x0000001aebeb7c36 */ /* 0x000fe20008000000 */
[----:B------:R-:W-:Y:S01]  /*d890*/  ISETP.LT.AND P6, PT, R13, UR4, !P6 ;  /* 0x000000040d007c0c */ /* 0x000fe2000f7c1270 */
[----:B------:R-:W-:Y:S01]  /*d8a0*/  ULDC UR4, c[0x0][0x228] ;  /* 0x00008a0000047ab9 */ /* 0x000fe20000000800 */
[----:B------:R1:W-:Y:S01]  /*d8b0*/  @P3 STG.E desc[UR16][R150.64], R245 ;  /* 0x000000f596003986 */ /* 0x0003e2000c101910 */
[----:B------:R-:W-:Y:S01]  /*d8c0*/  ISETP.LT.AND P3, PT, R12, UR4, !P5 ;  /* 0x000000040c007c0c */ /* 0x000fe2000ef61270 */
[----:B------:R-:W-:Y:S01]  /*d8d0*/  VIADD R0, R9, 0xf ;  /* 0x0000000f09007836 */ /* 0x000fe20000000000 */
[----:B------:R-:W-:Y:S01]  /*d8e0*/  ULDC UR4, c[0x0][0x22c] ;  /* 0x00008b0000047ab9 */ /* 0x000fe20000000800 */
[----:B---3--:R-:W-:-:S05]  /*d8f0*/  IMAD.WIDE R232, R235, 0x4, R2 ;  /* 0x00000004ebe87825 */ /* 0x008fca00078e0202 */
[----:B------:R3:W-:Y:S01]  /*d900*/  @P2 STG.E desc[UR16][R232.64], R249 ;  /* 0x000000f9e8002986 */ /* 0x0007e2000c101910 */
[----:B------:R-:W-:Y:S01]  /*d910*/  ISETP.GE.AND P2, PT, R0, UR4, PT ;  /* 0x0000000400007c0c */ /* 0x000fe2000bf46270 */
[----:B------:R-:W-:Y:S01]  /*d920*/  ULDC UR4, c[0x0][0x228] ;  /* 0x00008a0000047ab9 */ /* 0x000fe20000000800 */
[----:B-1----:R-:W-:Y:S01]  /*d930*/  VIADD R245, R235, UR26 ;  /* 0x0000001aebf57c36 */ /* 0x002fe20008000000 */
[----:B------:R-:W-:Y:S01]  /*d940*/  ISETP.LT.AND P5, PT, R13, UR4, !P5 ;  /* 0x000000040d007c0c */ /* 0x000fe2000efa1270 */
[----:B------:R-:W-:Y:S01]  /*d950*/  IMAD.WIDE R14, R235, 0x4, R10 ;  /* 0x00000004eb0e7825 */ /* 0x000fe200078e020a */
[----:B------:R-:W-:-:S03]  /*d960*/  ULDC UR4, c[0x0][0x228] ;  /* 0x00008a0000047ab9 */ /* 0x000fc60000000800 */
[C---:B------:R-:W-:Y:S01]  /*d970*/  IMAD.WIDE R148, R245.reuse, 0x4, R2 ;  /* 0x00000004f5947825 */ /* 0x040fe200078e0202 */
[----:B------:R1:W-:Y:S04]  /*d980*/  @P6 STG.E desc[UR16][R14.64], R241 ;  /* 0x000000f10e006986 */ /* 0x0003e8000c101910 */
[----:B------:R4:W-:Y:S01]  /*d990*/  @P3 STG.E desc[UR16][R148.64], R234 ;  /* 0x000000ea94003986 */ /* 0x0009e2000c101910 */
[----:B------:R-:W-:Y:S01]  /*d9a0*/  ISETP.LT.AND P3, PT, R12, UR4, !P1 ;  /* 0x000000040c007c0c */ /* 0x000fe2000cf61270 */
[----:B------:R-:W-:Y:S01]  /*d9b0*/  IMAD.WIDE R150, R245, 0x4, R10 ;  /* 0x00000004f5967825 */ /* 0x000fe200078e020a */
[----:B------:R-:W-:Y:S01]  /*d9c0*/  ISETP.LT.AND P1, PT, R13, UR6, !P1 ;  /* 0x000000060d007c0c */ /* 0x000fe2000cf21270 */
[----:B------:R-:W-:Y:S02]  /*d9d0*/  ULDC UR4, c[0x0][0x22c] ;  /* 0x00008b0000047ab9 */ /* 0x000fe40000000800 */
[----:B------:R-:W-:-:S02]  /*d9e0*/  VIADD R0, R9, 0x10 ;  /* 0x0000001009007836 */ /* 0x000fc40000000000 */
[----:B---3--:R-:W-:Y:S01]  /*d9f0*/  VIADD R233, R245, UR26 ;  /* 0x0000001af5e97c36 */ /* 0x008fe20008000000 */
[----:B------:R-:W-:Y:S01]  /*da00*/  @P5 STG.E desc[UR16][R150.64], R244 ;  /* 0x000000f496005986 */ /* 0x000fe2000c101910 */
[----:B------:R-:W-:Y:S01]  /*da10*/  ISETP.LT.AND P6, PT, R12, UR8, !P4 ;  /* 0x000000080c007c0c */ /* 0x000fe2000e7c1270 */
[----:B------:R-:W-:Y:S01]  /*da20*/  ULDC UR6, c[0x0][0x228] ;  /* 0x00008a0000067ab9 */ /* 0x000fe20000000800 */
[----:B-1----:R-:W-:Y:S01]  /*da30*/  IMAD.WIDE R14, R233, 0x4, R2 ;  /* 0x00000004e90e7825 */ /* 0x002fe200078e0202 */
[----:B------:R-:W-:Y:S01]  /*da40*/  ISETP.GE.AND P5, PT, R0, UR4, PT ;  /* 0x0000000400007c0c */ /* 0x000fe2000bfa6270 */
[----:B------:R-:W-:Y:S01]  /*da50*/  ULDC UR4, c[0x0][0x22c] ;  /* 0x00008b0000047ab9 */ /* 0x000fe20000000800 */
[----:B------:R-:W-:Y:S01]  /*da60*/  ULDC UR8, c[0x0][0x228] ;  /* 0x00008a0000087ab9 */ /* 0x000fe20000000800 */
[----:B------:R-:W-:Y:S01]  /*da70*/  VIADD R0, R9, 0x11 ;  /* 0x0000001109007836 */ /* 0x000fe20000000000 */
[----:B------:R-:W-:Y:S01]  /*da80*/  ISETP.LT.AND P4, PT, R13, UR6, !P4 ;  /* 0x000000060d007c0c */ /* 0x000fe2000e781270 */
[C---:B----4-:R-:W-:Y:S01]  /*da90*/  IMAD.WIDE R148, R233.reuse, 0x4, R10 ;  /* 0x00000004e9947825 */ /* 0x050fe200078e020a */
[----:B------:R1:W-:Y:S01]  /*daa0*/  @P3 STG.E desc[UR16][R14.64], R250 ;  /* 0x000000fa0e003986 */ /* 0x0003e2000c101910 */
[----:B------:R-:W-:Y:S01]  /*dab0*/  ULDC UR6, c[0x0][0x228] ;  /* 0x00008a0000067ab9 */ /* 0x000fe20000000800 */
[----:B------:R-:W-:Y:S01]  /*dac0*/  ISETP.GE.AND P3, PT, R0, UR4, PT ;  /* 0x0000000400007c0c */ /* 0x000fe2000bf66270 */
[----:B------:R-:W-:Y:S01]  /*dad0*/  VIADD R235, R233, UR26 ;  /* 0x0000001ae9eb7c36 */ /* 0x000fe20008000000 */
[----:B------:R-:W-:Y:S01]  /*dae0*/  ULDC UR4, c[0x0][0x228] ;  /* 0x00008a0000047ab9 */ /* 0x000fe20000000800 */
[----:B------:R3:W-:Y:S01]  /*daf0*/  @P1 STG.E desc[UR16][R148.64], R242 ;  /* 0x000000f294001986 */ /* 0x0007e2000c101910 */
[----:B------:R-:W-:Y:S01]  /*db00*/  ISETP.LT.AND P1, PT, R12, UR4, !P2 ;  /* 0x000000040c007c0c */ /* 0x000fe2000d721270 */
[----:B------:R-:W-:Y:S01]  /*db10*/  IMAD.WIDE R232, R235, 0x4, R2 ;  /* 0x00000004ebe87825 */ /* 0x000fe200078e0202 */
[----:B------:R-:W-:Y:S01]  /*db20*/  ISETP.LT.AND P2, PT, R13, UR6, !P2 ;  /* 0x000000060d007c0c */ /* 0x000fe2000d741270 */
[----:B------:R-:W-:Y:S01]  /*db30*/  ULDC UR4, c[0x0][0x22c] ;  /* 0x00008b0000047ab9 */ /* 0x000fe20000000800 */
[----:B------:R-:W-:Y:S01]  /*db40*/  ULDC UR6, c[0x0][0x228] ;  /* 0x00008a0000067ab9 */ /* 0x000fe20000000800 */
[----:B------:R-:W-:-:S02]  /*db50*/  VIADD R0, R9, 0x12 ;  /* 0x0000001209007836 */ /* 0x000fc40000000000 */
[----:B-1----:R-:W-:-:S04]  /*db60*/  IMAD.WIDE R14, R235, 0x4, R10 ;  /* 0x00000004eb0e7825 */ /* 0x002fc800078e020a */
[----:B------:R-:W-:-:S04]  /*db70*/  VIADD R151, R235, UR26 ;  /* 0x0000001aeb977c36 */ /* 0x000fc80008000000 */
[----:B---3--:R-:W-:-:S04]  /*db80*/  IMAD.WIDE R148, R151, 0x4, R2 ;  /* 0x0000000497947825 */ /* 0x008fc800078e0202 */
[C---:B------:R-:W-:Y:S02]  /*db90*/  VIADD R235, R151.reuse, UR26 ;  /* 0x0000001a97eb7c36 */ /* 0x040fe40008000000 */
[----:B------:R-:W-:-:S04]  /*dba0*/  IMAD.WIDE R150, R151, 0x4, R10 ;  /* 0x0000000497967825 */ /* 0x000fc800078e020a */
[----:B------:R-:W-:Y:S01]  /*dbb0*/  VIADD R241, R235, UR26 ;  /* 0x0000001aebf17c36 */ /* 0x000fe20008000000 */
[----:B------:R1:W-:Y:S01]  /*dbc0*/  @P6 STG.E desc[UR16][R232.64], R246 ;  /* 0x000000f6e8006986 */ /* 0x0003e2000c101910 */
[----:B------:R-:W-:Y:S01]  /*dbd0*/  ISETP.LT.AND P6, PT, R12, UR8, !P5 ;  /* 0x000000080c007c0c */ /* 0x000fe2000efc1270 */
[----:B------:R-:W-:Y:S02]  /*dbe0*/  ULDC UR8, c[0x0][0x228] ;  /* 0x00008a0000087ab9 */ /* 0x000fe40000000800 */
[----:B--2---:R2:W-:Y:S01]  /*dbf0*/  @P4 STG.E desc[UR16][R14.64], R247 ;  /* 0x000000f70e004986 */ /* 0x0045e2000c101910 */
[----:B------:R-:W-:Y:S01]  /*dc00*/  ISETP.GE.AND P4, PT, R0, UR4, PT ;  /* 0x0000000400007c0c */ /* 0x000fe2000bf86270 */
[----:B------:R-:W-:Y:S01]  /*dc10*/  VIADD R0, R9, 0x13 ;  /* 0x0000001309007836 */ /* 0x000fe20000000000 */
[----:B------:R-:W-:Y:S01]  /*dc20*/  ULDC UR4, c[0x0][0x22c] ;  /* 0x00008b0000047ab9 */ /* 0x000fe20000000800 */
[----:B------:R3:W-:Y:S03]  /*dc30*/  @P1 STG.E desc[UR16][R148.64], R251 ;  /* 0x000000fb94001986 */ /* 0x0007e6000c101910 */
[----:B------:R-:W-:Y:S01]  /*dc40*/  ISETP.GE.AND P1, PT, R0, UR4, PT ;  /* 0x0000000400007c0c */ /* 0x000fe2000bf26270 */
[----:B-1----:R-:W-:Y:S01]  /*dc50*/  IMAD.WIDE R232, R235, 0x4, R2 ;  /* 0x00000004ebe87825 */ /* 0x002fe200078e0202 */
[----:B------:R-:W-:Y:S01]  /*dc60*/  ULDC UR4, c[0x0][0x228] ;  /* 0x00008a0000047ab9 */ /* 0x000fe20000000800 */
[----:B------:R1:W-:Y:S01]  /*dc70*/  @P2 STG.E desc[UR16][R150.64], R243 ;  /* 0x000000f396002986 */ /* 0x0003e2000c101910 */
[----:B------:R-:W-:Y:S01]  /*dc80*/  ISETP.LT.AND P5, PT, R13, UR4, !P5 ;  /* 0x000000040d007c0c */ /* 0x000fe2000efa1270 */
[----:B------:R-:W-:Y:S01]  /*dc90*/  ULDC UR4, c[0x0][0x228] ;  /* 0x00008a0000047ab9 */ /* 0x000fe20000000800 */
[----:B------:R-:W-:Y:S01]  /*dca0*/  VIADD R0, R9, 0x14 ;  /* 0x0000001409007836 */ /* 0x000fe20000000000 */
[----:B------:R-:W-:Y:S01]  /*dcb0*/  @P6 STG.E desc[UR16][R232.64], R20 ;  /* 0x00000014e8006986 */ /* 0x000fe2000c101910 */
[----:B------:R-:W-:Y:S01]  /*dcc0*/  ISETP.LT.AND P6, PT, R12, UR4, !P3 ;  /* 0x000000040c007c0c */ /* 0x000fe2000dfc1270 */
[----:B------:R-:W-:Y:S01]  /*dcd0*/  ULDC UR4, c[0x0][0x22c] ;  /* 0x00008b0000047ab9 */ /* 0x000fe20000000800 */
[----:B--2---:R-:W-:Y:S01]  /*dce0*/  IMAD.WIDE R14, R235, 0x4, R10 ;  /* 0x00000004eb0e7825 */ /* 0x004fe200078e020a */
[----:B------:R-:W-:Y:S01]  /*dcf0*/  ISETP.GE.AND P2, PT, R0, UR4, PT ;  /* 0x0000000400007c0c */ /* 0x000fe2000bf46270 */
[----:B------:R-:W-:Y:S01]  /*dd00*/  ULDC UR4, c[0x0][0x22c] ;  /* 0x00008b0000047ab9 */ /* 0x000fe20000000800 */
[----:B------:R-:W-:Y:S01]  /*dd10*/  ISETP.LT.AND P3, PT, R13, UR6, !P3 ;  /* 0x000000060d007c0c */ /* 0x000fe2000df61270 */
[----:B------:R-:W-:Y:S01]  /*dd20*/  VIADD R0, R9, 0x15 ;  /* 0x0000001509007836 */ /* 0x000fe20000000000 */
[----:B------:R-:W-:Y:S01]  /*dd30*/  ULDC UR6, c[0x0][0x228] ;  /* 0x00008a0000067ab9 */ /* 0x000fe20000000800 */
[C---:B---3--:R-:W-:Y:S01]  /*dd40*/  IMAD.WIDE R148, R241.reuse, 0x4, R2 ;  /* 0x00000004f1947825 */ /* 0x048fe200078e0202 */
[----:B------:R2:W-:Y:S02]  /*dd50*/  @P5 STG.E desc[UR16][R14.64], R4 ;  /* 0x000000040e005986 */ /* 0x0005e4000c101910 */
[----:B------:R-:W-:Y:S01]  /*dd60*/  ISETP.GE.AND P5, PT, R0, UR4, PT ;  /* 0x0000000400007c0c */ /* 0x000fe2000bfa6270 */
[----:B------:R-:W-:Y:S01]  /*dd70*/  ULDC UR4, c[0x0][0x228] ;  /* 0x00008a0000047ab9 */ /* 0x000fe20000000800 */
[----:B------:R3:W-:Y:S01]  /*dd80*/  @P6 STG.E desc[UR16][R148.64], R24 ;  /* 0x0000001894006986 */ /* 0x0007e2000c101910 */
[----:B-1----:R-:W-:Y:S01]  /*dd90*/  IMAD.WIDE R150, R241, 0x4, R10 ;  /* 0x00000004f1967825 */ /* 0x002fe200078e020a */
[C---:B------:R-:W-:Y:S01]  /*dda0*/  ISETP.LT.AND P6, PT, R12.reuse, UR4, !P4 ;  /* 0x000000040c007c0c */ /* 0x040fe2000e7c1270 */
[----:B------:R-:W-:Y:S01]  /*ddb0*/  ULDC UR4, c[0x0][0x228] ;  /* 0x00008a0000047ab9 */ /* 0x000fe20000000800 */
[----:B------:R-:W-:Y:S01]  /*ddc0*/  ISETP.LT.AND P4, PT, R13, UR6, !P4 ;  /* 0x000000060d007c0c */ /* 0x000fe2000e781270 */
[----:B------:R-:W-:Y:S01]  /*ddd0*/  VIADD R241, R241, UR26 ;  /* 0x0000001af1f17c36 */ /* 0x000fe20008000000 */
[----:B------:R1:W-:Y:S01]  /*dde0*/  @P3 STG.E desc[UR16][R150.64], R16 ;  /* 0x0000001096003986 */ /* 0x0003e2000c101910 */
[----:B------:R-:W-:Y:S01]  /*ddf0*/  ISETP.LT.AND P3, PT, R12, UR4, !P1 ;  /* 0x000000040c007c0c */ /* 0x000fe2000cf61270 */
[----:B------:R-:W-:Y:S01]  /*de00*/  VIADD R0, R9, 0x16 ;  /* 0x0000001609007836 */ /* 0x000fe20000000000 */
[----:B------:R-:W-:Y:S01]  /*de10*/  ULDC UR6, c[0x0][0x228] ;  /* 0x00008a0000067ab9 */ /* 0x000fe20000000800 */
[----:B--2---:R-:W-:Y:S01]  /*de20*/  IMAD.WIDE R14, R241, 0x4, R2 ;  /* 0x00000004f10e7825 */ /* 0x004fe200078e0202 */
[----:B------:R-:W-:-:S03]  /*de30*/  ULDC UR4, c[0x0][0x22c] ;  /* 0x00008b0000047ab9 */ /* 0x000fc60000000800 */
[----:B---3--:R-:W-:Y:S01]  /*de40*/  IMAD.WIDE R148, R241, 0x4, R10 ;  /* 0x00000004f1947825 */ /* 0x008fe200078e020a */
[----:B------:R-:W-:Y:S01]  /*de50*/  ISETP.LT.AND P1, PT, R13, UR6, !P1 ;  /* 0x000000060d007c0c */ /* 0x000fe2000cf21270 */
[----:B------:R-:W-:Y:S02]  /*de60*/  @P6 STG.E desc[UR16][R14.64], R21 ;  /* 0x000000150e006986 */ /* 0x000fe4000c101910 */
[----:B------:R-:W-:Y:S01]  /*de70*/  VIADD R241, R241, UR26 ;  /* 0x0000001af1f17c36 */ /* 0x000fe20008000000 */
[----:B------:R-:W-:Y:S01]  /*de80*/  ISETP.GE.AND P6, PT, R0, UR4, PT ;  /* 0x0000000400007c0c */ /* 0x000fe2000bfc6270 */
[----:B------:R-:W-:Y:S01]  /*de90*/  ULDC UR4, c[0x0][0x228] ;  /* 0x00008a0000047ab9 */ /* 0x000fe20000000800 */
[----:B------:R-:W-:Y:S01]  /*dea0*/  VIADD R0, R9, 0x17 ;  /* 0x0000001709007836 */ /* 0x000fe20000000000 */
[----:B------:R-:W-:Y:S01]  /*deb0*/  ULDC UR6, c[0x0][0x228] ;  /* 0x00008a0000067ab9 */ /* 0x000fe20000000800 */
[C---:B-1----:R-:W-:Y:S01]  /*dec0*/  IMAD.WIDE R150, R241.reuse, 0x4, R2 ;  /* 0x00000004f1967825 */ /* 0x042fe200078e0202 */
[----:B------:R1:W-:Y:S01]  /*ded0*/  @P4 STG.E desc[UR16][R148.64], R5 ;  /* 0x0000000594004986 */ /* 0x0003e2000c101910 */
[----:B------:R-:W-:Y:S01]  /*dee0*/  ISETP.LT.AND P4, PT, R12, UR4, !P2 ;  /* 0x000000040c007c0c */ /* 0x000fe2000d781270 */
[----:B------:R-:W-:Y:S01]  /*def0*/  ULDC UR4, c[0x0][0x22c] ;  /* 0x00008b0000047ab9 */ /* 0x000fe20000000800 */
[C---:B------:R-:W-:Y:S01]  /*df00*/  IMAD.WIDE R232, R241.reuse, 0x4, R10 ;  /* 0x00000004f1e87825 */ /* 0x040fe200078e020a */
[----:B------:R-:W-:Y:S01]  /*df10*/  @P3 STG.E desc[UR16][R150.64], R25 ;  /* 0x0000001996003986 */ /* 0x000fe2000c101910 */
[----:B------:R-:W-:Y:S01]  /*df20*/  ISETP.GE.AND P3, PT, R0, UR4, PT ;  /* 0x0000000400007c0c */ /* 0x000fe2000bf66270 */
[----:B------:R-:W-:Y:S01]  /*df30*/  ULDC UR4, c[0x0][0x228] ;  /* 0x00008a0000047ab9 */ /* 0x000fe20000000800 */
[----:B------:R-:W-:Y:S01]  /*df40*/  VIADD R241, R241, UR26 ;  /* 0x0000001af1f17c36 */ /* 0x000fe20008000000 */
[----:B------:R-:W-:Y:S01]  /*df50*/  ISETP.LT.AND P2, PT, R13, UR4, !P2 ;  /* 0x000000040d007c0c */ /* 0x000fe2000d741270 */
[----:B------:R2:W-:Y:S01]  /*df60*/  @P1 STG.E desc[UR16][R232.64], R17 ;  /* 0x00000011e8001986 */ /* 0x0005e2000c101910 */
[----:B------:R-:W-:Y:S01]  /*df70*/  VIADD R0, R9, 0x18 ;  /* 0x0000001809007836 */ /* 0x000fe20000000000 */
[----:B------:R-:W-:Y:S01]  /*df80*/  ISETP.LT.AND P1, PT, R12, UR6, !P5 ;  /* 0x000000060c007c0c */ /* 0x000fe2000ef21270 */
[----:B-1----:R-:W-:Y:S01]  /*df90*/  IMAD.WIDE R4, R241, 0x4, R2 ;  /* 0x00000004f1047825 */ /* 0x002fe200078e0202 */
[----:B------:R-:W-:Y:S01]  /*dfa0*/  ULDC UR4, c[0x0][0x22c] ;  /* 0x00008b0000047ab9 */ /* 0x000fe20000000800 */
[----:B------:R-:W-:-:S02]  /*dfb0*/  ULDC UR6, c[0x0][0x228] ;  /* 0x00008a0000067ab9 */ /* 0x000fc40000000800 */
[C---:B------:R-:W-:Y:S01]  /*dfc0*/  VIADD R21, R241.reuse, UR26 ;  /* 0x0000001af1157c36 */ /* 0x040fe20008000000 */
[----:B------:R1:W-:Y:S01]  /*dfd0*/  @P4 STG.E desc[UR16][R4.64], R22 ;  /* 0x0000001604004986 */ /* 0x0003e2000c101910 */
[----:B------:R-:W-:Y:S01]  /*dfe0*/  ISETP.GE.AND P4, PT, R0, UR4, PT ;  /* 0x0000000400007c0c */ /* 0x000fe2000bf86270 */
[----:B------:R-:W-:Y:S01]  /*dff0*/  IMAD.WIDE R14, R241, 0x4, R10 ;  /* 0x00000004f10e7825 */ /* 0x000fe200078e020a */
[----:B------:R-:W-:-:S03]  /*e000*/  ULDC UR4, c[0x0][0x228] ;  /* 0x00008a0000047ab9 */ /* 0x000fc60000000800 */
[----:B------:R-:W-:Y:S01]  /*e010*/  VIADD R0, R9, 0x19 ;  /* 0x0000001909007836 */ /* 0x000fe20000000000 */
[----:B------:R-:W-:Y:S01]  /*e020*/  ISETP.LT.AND P5, PT, R13, UR4, !P5 ;  /* 0x000000040d007c0c */ /* 0x000fe2000efa1270 */
[C---:B--2---:R-:W-:Y:S01]  /*e030*/  IMAD.WIDE R16, R21.reuse, 0x4, R2 ;  /* 0x0000000415107825 */ /* 0x044fe200078e0202 */
[----:B------:R-:W-:Y:S01]  /*e040*/  ULDC UR4, c[0x0][0x22c] ;  /* 0x00008b0000047ab9 */ /* 0x000fe20000000800 */
[----:B------:R2:W-:Y:S01]  /*e050*/  @P2 STG.E desc[UR16][R14.64], R6 ;  /* 0x000000060e002986 */ /* 0x0005e2000c101910 */
[----:B------:R-:W-:Y:S01]  /*e060*/  ISETP.GE.AND P2, PT, R0, UR4, PT ;  /* 0x0000000400007c0c */ /* 0x000fe2000bf46270 */
[----:B------:R-:W-:Y:S02]  /*e070*/  ULDC UR4, c[0x0][0x228] ;  /* 0x00008a0000047ab9 */ /* 0x000fe40000000800 */
[----:B------:R3:W-:Y:S01]  /*e080*/  @P1 STG.E desc[UR16][R16.64], R26 ;  /* 0x0000001a10001986 */ /* 0x0007e2000c101910 */
[----:B------:R-:W-:Y:S01]  /*e090*/  ISETP.LT.AND P1, PT, R12, UR4, !P6 ;  /* 0x000000040c007c0c */ /* 0x000fe2000f721270 */
[----:B-1----:R-:W-:Y:S01]  /*e0a0*/  IMAD.WIDE R4, R21, 0x4, R10 ;  /* 0x0000000415047825 */ /* 0x002fe200078e020a */
[----:B------:R-:W-:-:S03]  /*e0b0*/  ULDC UR4, c[0x0][0x228] ;  /* 0x00008a0000047ab9 */ /* 0x000fc60000000800 */
[----:B------:R-:W-:Y:S01]  /*e0c0*/  VIADD R21, R21, UR26 ;  /* 0x0000001a15157c36 */ /* 0x000fe20008000000 */
[----:B------:R-:W-:Y:S01]  /*e0d0*/  ISETP.LT.AND P6, PT, R13, UR4, !P6 ;  /* 0x000000040d007c0c */ /* 0x000fe2000f7c1270 */
[----:B------:R-:W-:Y:S01]  /*e0e0*/  ULDC UR4, c[0x0][0x228] ;  /* 0x00008a0000047ab9 */ /* 0x000fe20000000800 */
[----:B------:R1:W-:Y:S01]  /*e0f0*/  @P5 STG.E desc[UR16][R4.64], R18 ;  /* 0x0000001204005986 */ /* 0x0003e2000c101910 */
[----:B--2---:R-:W-:Y:S01]  /*e100*/  IMAD.WIDE R14, R21, 0x4, R2 ;  /* 0x00000004150e7825 */ /* 0x004fe200078e0202 */
[----:B------:R-:W-:Y:S01]  /*e110*/  ISETP.LT.AND P5, PT, R12, UR4, !P3 ;  /* 0x000000040c007c0c */ /* 0x000fe2000dfa1270 */
[----:B------:R-:W-:Y:S02]  /*e120*/  ULDC UR4, c[0x0][0x22c] ;  /* 0x00008b0000047ab9 */ /* 0x000fe40000000800 */
[----:B------:R-:W-:Y:S01]  /*e130*/  VIADD R0, R9, 0x1a ;  /* 0x0000001a09007836 */ /* 0x000fe20000000000 */
[----:B------:R2:W-:Y:S01]  /*e140*/  @P1 STG.E desc[UR16][R14.64], R23 ;  /* 0x000000170e001986 */ /* 0x0005e2000c101910 */
[----:B------:R-:W-:-:S03]  /*e150*/  VIADD R25, R21, UR26 ;  /* 0x0000001a15197c36 */ /* 0x000fc60008000000 */
[----:B------:R-:W-:Y:S01]  /*e160*/  ISETP.GE.AND P1, PT, R0, UR4, PT ;  /* 0x0000000400007c0c */ /* 0x000fe2000bf26270 */
[----:B------:R-:W-:Y:S01]  /*e170*/  ULDC UR4, c[0x0][0x228] ;  /* 0x00008a0000047ab9 */ /* 0x000fe20000000800 */
[----:B---3--:R-:W-:Y:S01]  /*e180*/  IMAD.WIDE R16, R21, 0x4, R10 ;  /* 0x0000000415107825 */ /* 0x008fe200078e020a */
[----:B------:R-:W-:Y:S01]  /*e190*/  ISETP.LT.AND P3, PT, R13, UR4, !P3 ;  /* 0x000000040d007c0c */ /* 0x000fe2000df61270 */
[----:B------:R-:W-:Y:S02]  /*e1a0*/  ULDC UR4, c[0x0][0x228] ;  /* 0x00008a0000047ab9 */ /* 0x000fe40000000800 */
[C---:B------:R-:W-:Y:S01]  /*e1b0*/  IMAD.WIDE R20, R25.reuse, 0x4, R2 ;  /* 0x0000000419147825 */ /* 0x040fe200078e0202 */
[----:B------:R3:W-:Y:S04]  /*e1c0*/  @P6 STG.E desc[UR16][R16.64], R7 ;  /* 0x0000000710006986 */ /* 0x0007e8000c101910 */
[----:B------:R4:W-:Y:S01]  /*e1d0*/  @P5 STG.E desc[UR16][R20.64], R27 ;  /* 0x0000001b14005986 */ /* 0x0009e2000c101910 */
[----:B------:R-:W-:Y:S01]  /*e1e0*/  ISETP.LT.AND P5, PT, R12, UR4, !P4 ;  /* 0x000000040c007c0c */ /* 0x000fe2000e7a1270 */
[----:B-1----:R-:W-:Y:S01]  /*e1f0*/  IMAD.WIDE R4, R25, 0x4, R10 ;  /* 0x0000000419047825 */ /* 0x002fe200078e020a */
[----:B------:R-:W-:Y:S01]  /*e200*/  ISETP.LT.AND P4, PT, R13, UR6, !P4 ;  /* 0x000000060d007c0c */ /* 0x000fe2000e781270 */
[----:B------:R-:W-:-:S02]  /*e210*/  ULDC UR4, c[0x0][0x22c] ;  /* 0x00008b0000047ab9 */ /* 0x000fc40000000800 */
[----:B------:R-:W-:Y:S02]  /*e220*/  VIADD R0, R9, 0x1b ;  /* 0x0000001b09007836 */ /* 0x000fe40000000000 */
[----:B--2---:R-:W-:Y:S01]  /*e230*/  VIADD R15, R25, UR26 ;  /* 0x0000001a190f7c36 */ /* 0x004fe20008000000 */
[----:B------:R1:W-:Y:S01]  /*e240*/  @P3 STG.E desc[UR16][R4.64], R19 ;  /* 0x0000001304003986 */ /* 0x0003e2000c101910 */
[----:B------:R-:W-:Y:S01]  /*e250*/  ISETP.LT.AND P6, PT, R12, UR8, !P2 ;  /* 0x000000080c007c0c */ /* 0x000fe2000d7c1270 */
[----:B------:R-:W-:Y:S01]  /*e260*/  ULDC UR6, c[0x0][0x228] ;  /* 0x00008a0000067ab9 */ /* 0x000fe20000000800 */
[----:B---3--:R-:W-:Y:S01]  /*e270*/  IMAD.WIDE R6, R15, 0x4, R2 ;  /* 0x000000040f067825 */ /* 0x008fe200078e0202 */
[----:B------:R-:W-:Y:S01]  /*e280*/  ISETP.GE.AND P3, PT, R0, UR4, PT ;  /* 0x0000000400007c0c */ /* 0x000fe2000bf66270 */
[----:B------:R-:W-:Y:S01]  /*e290*/  ULDC UR4, c[0x0][0x22c] ;  /* 0x00008b0000047ab9 */ /* 0x000fe20000000800 */
[----:B------:R-:W-:Y:S01]  /*e2a0*/  ULDC UR8, c[0x0][0x228] ;  /* 0x00008a0000087ab9 */ /* 0x000fe20000000800 */
[----:B------:R-:W-:Y:S01]  /*e2b0*/  VIADD R0, R9, 0x1c ;  /* 0x0000001c09007836 */ /* 0x000fe20000000000 */
[----:B------:R-:W-:Y:S01]  /*e2c0*/  ISETP.LT.AND P2, PT, R13, UR6, !P2 ;  /* 0x000000060d007c0c */ /* 0x000fe2000d741270 */
[C---:B----4-:R-:W-:Y:S01]  /*e2d0*/  VIADD R21, R15.reuse, UR26 ;  /* 0x0000001a0f157c36 */ /* 0x050fe20008000000 */
[----:B------:R2:W-:Y:S01]  /*e2e0*/  @P5 STG.E desc[UR16][R6.64], R88 ;  /* 0x0000005806005986 */ /* 0x0005e2000c101910 */
[----:B------:R-:W-:Y:S01]  /*e2f0*/  IMAD.WIDE R14, R15, 0x4, R10 ;  /* 0x000000040f0e7825 */ /* 0x000fe200078e020a */
[----:B------:R-:W-:Y:S01]  /*e300*/  ISETP.GE.AND P5, PT, R0, UR4, PT ;  /* 0x0000000400007c0c */ /* 0x000fe2000bfa6270 */
[----:B------:R-:W-:Y:S01]  /*e310*/  ULDC UR4, c[0x0][0x228] ;  /* 0x00008a0000047ab9 */ /* 0x000fe20000000800 */
[----:B------:R-:W-:Y:S01]  /*e320*/  ULDC UR6, c[0x0][0x228] ;  /* 0x00008a0000067ab9 */ /* 0x000fe20000000800 */
[C---:B------:R-:W-:Y:S01]  /*e330*/  IMAD.WIDE R16, R21.reuse, 0x4, R2 ;  /* 0x0000000415107825 */ /* 0x040fe200078e0202 */
[----:B------:R3:W-:Y:S01]  /*e340*/  @P4 STG.E desc[UR16][R14.64], R28 ;  /* 0x0000001c0e004986 */ /* 0x0007e2000c101910 */
[C---:B------:R-:W-:Y:S01]  /*e350*/  ISETP.LT.AND P4, PT, R12.reuse, UR4, !P1 ;  /* 0x000000040c007c0c */ /* 0x040fe2000cf81270 */
[----:B------:R-:W-:Y:S01]  /*e360*/  ULDC UR4, c[0x0][0x22c] ;  /* 0x00008b0000047ab9 */ /* 0x000fe20000000800 */
[----:B-1----:R-:W-:Y:S01]  /*e370*/  IMAD.WIDE R4, R21, 0x4, R10 ;  /* 0x0000000415047825 */ /* 0x002fe200078e020a */
[----:B------:R1:W-:Y:S01]  /*e380*/  @P6 STG.E desc[UR16][R16.64], R36 ;  /* 0x0000002410006986 */ /* 0x0003e2000c101910 */
[----:B------:R-:W-:Y:S01]  /*e390*/  ISETP.LT.AND P1, PT, R13, UR6, !P1 ;  /* 0x000000060d007c0c */ /* 0x000fe2000cf21270 */
[----:B------:R-:W-:Y:S01]  /*e3a0*/  ULDC UR6, c[0x0][0x228] ;  /* 0x00008a0000067ab9 */ /* 0x000fe20000000800 */
[----:B------:R-:W-:Y:S01]  /*e3b0*/  VIADD R0, R9, 0x1d ;  /* 0x0000001d09007836 */ /* 0x000fe20000000000 */
[----:B------:R-:W4:Y:S01]  /*e3c0*/  LDS.128 R24, [R252] ;  /* 0x00000000fc187984 */ /* 0x000f220000000c00 */
[----:B------:R-:W-:Y:S01]  /*e3d0*/  VIADD R21, R21, UR26 ;  /* 0x0000001a15157c36 */ /* 0x000fe20008000000 */
[----:B------:R-:W-:Y:S01]  /*e3e0*/  ISETP.LT.AND P6, PT, R12, UR8, !P3 ;  /* 0x000000080c007c0c */ /* 0x000fe2000dfc1270 */
[----:B------:R-:W-:Y:S01]  /*e3f0*/  ULDC UR8, c[0x0][0x228] ;  /* 0x00008a0000087ab9 */ /* 0x000fe20000000800 */
[----:B------:R5:W-:Y:S01]  /*e400*/  @P2 STG.E desc[UR16][R4.64], R32 ;  /* 0x0000002004002986 */ /* 0x000be2000c101910 */
[----:B------:R-:W-:Y:S01]  /*e410*/  ISETP.GE.AND P2, PT, R0, UR4, PT ;  /* 0x0000000400007c0c */ /* 0x000fe2000bf46270 */
[----:B--2---:R-:W-:Y:S01]  /*e420*/  IMAD.WIDE R6, R21, 0x4, R2 ;  /* 0x0000000415067825 */ /* 0x004fe200078e0202 */
[----:B------:R-:W-:-:S03]  /*e430*/  ULDC UR4, c[0x0][0x22c] ;  /* 0x00008b0000047ab9 */ /* 0x000fc60000000800 */
[----:B------:R-:W-:Y:S02]  /*e440*/  VIADD R0, R9, 0x1e ;  /* 0x0000001e09007836 */ /* 0x000fe40000000000 */
[C---:B------:R-:W-:Y:S01]  /*e450*/  VIADD R19, R21.reuse, UR26 ;  /* 0x0000001a15137c36 */ /* 0x040fe20008000000 */
[----:B------:R2:W-:Y:S01]  /*e460*/  @P4 STG.E desc[UR16][R6.64], R89 ;  /* 0x0000005906004986 */ /* 0x0005e2000c101910 */
[----:B---3--:R-:W-:Y:S01]  /*e470*/  IMAD.WIDE R14, R21, 0x4, R10 ;  /* 0x00000004150e7825 */ /* 0x008fe200078e020a */
[----:B------:R-:W-:Y:S01]  /*e480*/  ISETP.GE.AND P4, PT, R0, UR4, PT ;  /* 0x0000000400007c0c */ /* 0x000fe2000bf86270 */
[----:B------:R-:W-:Y:S02]  /*e490*/  ULDC UR4, c[0x0][0x228] ;  /* 0x00008a0000047ab9 */ /* 0x000fe40000000800 */
[----:B-1----:R-:W-:Y:S01]  /*e4a0*/  IMAD.WIDE R16, R19, 0x4, R2 ;  /* 0x0000000413107825 */ /* 0x002fe200078e0202 */
[----:B------:R-:W-:Y:S01]  /*e4b0*/  ISETP.LT.AND P3, PT, R13, UR4, !P3 ;  /* 0x000000040d007c0c */ /* 0x000fe2000df61270 */
[----:B------:R1:W-:Y:S01]  /*e4c0*/  @P1 STG.E desc[UR16][R14.64], R29 ;  /* 0x0000001d0e001986 */ /* 0x0003e2000c101910 */
[----:B------:R-:W-:Y:S01]  /*e4d0*/  ULDC UR4, c[0x0][0x228] ;  /* 0x00008a0000047ab9 */ /* 0x000fe20000000800 */
[----:B------:R-:W-:-:S02]  /*e4e0*/  VIADD R0, R9, 0x1f ;  /* 0x0000001f09007836 */ /* 0x000fc40000000000 */
[----:B------:R-:W-:Y:S01]  /*e4f0*/  @P6 STG.E desc[UR16][R16.64], R37 ;  /* 0x0000002510006986 */ /* 0x000fe2000c101910 */
[----:B------:R-:W-:Y:S01]  /*e500*/  ISETP.LT.AND P6, PT, R12, UR4, !P5 ;  /* 0x000000040c007c0c */ /* 0x000fe2000efc1270 */
[----:B------:R-:W-:Y:S01]  /*e510*/  ULDC UR4, c[0x0][0x22c] ;  /* 0x00008b0000047ab9 */ /* 0x000fe20000000800 */
[C---:B------:R-:W-:Y:S01]  /*e520*/  VIADD R21, R19.reuse, UR26 ;  /* 0x0000001a13157c36 */ /* 0x040fe20008000000 */
[----:B------:R-:W-:Y:S01]  /*e530*/  ISETP.GE.AND P1, PT, R0, UR4, PT ;  /* 0x0000000400007c0c */ /* 0x000fe2000bf26270 */
[----:B-----5:R-:W-:Y:S01]  /*e540*/  IMAD.WIDE R4, R19, 0x4, R10 ;  /* 0x0000000413047825 */ /* 0x020fe200078e020a */
[----:B------:R-:W-:Y:S01]  /*e550*/  ISETP.LT.AND P5, PT, R13, UR6, !P5 ;  /* 0x000000060d007c0c */ /* 0x000fe2000efa1270 */
[----:B------:R-:W-:Y:S01]  /*e560*/  ULDC UR4, c[0x0][0x22c] ;  /* 0x00008b0000047ab9 */ /* 0x000fe20000000800 */
[----:B------:R-:W-:Y:S01]  /*e570*/  ULDC UR6, c[0x0][0x228] ;  /* 0x00008a0000067ab9 */ /* 0x000fe20000000800 */
[----:B------:R-:W-:Y:S02]  /*e580*/  VIADD R0, R9, 0x20 ;  /* 0x0000002009007836 */ /* 0x000fe40000000000 */
[C---:B--2---:R-:W-:Y:S01]  /*e590*/  IMAD.WIDE R6, R21.reuse, 0x4, R2 ;  /* 0x0000000415067825 */ /* 0x044fe200078e0202 */
        /* <DEDUP_REMOVED lines=17> */
[----:B------:R2:W-:Y:S02]  /*e6b0*/  @P6 STG.E desc[UR16][R4.64], R38 ;  /* 0x0000002604006986 */ /* 0x0005e4000c101910 */
        /* <DEDUP_REMOVED lines=10> */
[----:B------:R3:W-:Y:S01]  /*e760*/  @P5 STG.E desc[UR16][R14.64], R91 ;  /* 0x0000005b0e005986 */ /* 0x0007e2000c101910 */
[----:B------:R-:W-:Y:S01]  /*e770*/  ISETP.GE.AND P5, PT, R0, UR4, PT ;  /* 0x0000000400007c0c */ /* 0x000fe2000bfa6270 */
[----:B------:R-:W-:Y:S01]  /*e780*/  ULDC UR4, c[0x0][0x228] ;  /* 0x00008a0000047ab9 */ /* 0x000fe20000000800 */
[----:B------:R-:W-:Y:S01]  /*e790*/  VIADD R21, R21, UR26 ;  /* 0x0000001a15157c36 */ /* 0x000fe20008000000 */
[----:B------:R-:W-:Y:S01]  /*e7a0*/  ISETP.LT.AND P1, PT, R13, UR4, !P1 ;  /* 0x000000040d007c0c */ /* 0x000fe2000cf21270 */
[----:B------:R-:W-:Y:S01]  /*e7b0*/  @P4 STG.E desc[UR16][R16.64], R31 ;  /* 0x0000001f10004986 */ /* 0x000fe2000c101910 */
[----:B------:R-:W-:Y:S01]  /*e7c0*/  VIADD R0, R9, 0x23 ;  /* 0x0000002309007836 */ /* 0x000fe20000000000 */
[----:B------:R-:W-:Y:S01]  /*e7d0*/  ISETP.LT.AND P4, PT, R12, UR6, !P3 ;  /* 0x000000060c007c0c */ /* 0x000fe2000df81270 */
[----:B--2---:R-:W-:Y:S01]  /*e7e0*/  IMAD.WIDE R4, R21, 0x4, R2 ;  /* 0x0000000415047825 */ /* 0x004fe200078e0202 */
[----:B------:R-:W-:Y:S01]  /*e7f0*/  ULDC UR4, c[0x0][0x22c] ;  /* 0x00008b0000047ab9 */ /* 0x000fe20000000800 */
[----:B------:R-:W-:-:S02]  /*e800*/  ULDC UR6, c[0x0][0x228] ;  /* 0x00008a0000067ab9 */ /* 0x000fc40000000800 */
[C---:B------:R-:W-:Y:S01]  /*e810*/  VIADD R19, R21.reuse, UR26 ;  /* 0x0000001a15137c36 */ /* 0x040fe20008000000 */
[----:B------:R2:W-:Y:S01]  /*e820*/  @P2 STG.E desc[UR16][R4.64], R39 ;  /* 0x0000002704002986 */ /* 0x0005e2000c101910 */
[----:B------:R-:W-:Y:S01]  /*e830*/  ISETP.GE.AND P2, PT, R0, UR4, PT ;  /* 0x0000000400007c0c */ /* 0x000fe2000bf46270 */
[----:B-1----:R-:W-:Y:S01]  /*e840*/  IMAD.WIDE R6, R21, 0x4, R10 ;  /* 0x0000000415067825 */ /* 0x002fe200078e020a */
[----:B------:R-:W-:-:S03]  /*e850*/  ULDC UR4, c[0x0][0x228] ;  /* 0x00008a0000047ab9 */ /* 0x000fc60000000800 */
[----:B------:R-:W-:Y:S01]  /*e860*/  VIADD R0, R9, 0x24 ;  /* 0x0000002409007836 */ /* 0x000fe20000000000 */
[----:B------:R-:W-:Y:S01]  /*e870*/  ISETP.LT.AND P3, PT, R13, UR4, !P3 ;  /* 0x000000040d007c0c */ /* 0x000fe2000df61270 */
[C---:B---3--:R-:W-:Y:S01]  /*e880*/  IMAD.WIDE R14, R19.reuse, 0x4, R2 ;  /* 0x00000004130e7825 */ /* 0x048fe200078e0202 */
[----:B------:R-:W-:Y:S01]  /*e890*/  ULDC UR4, c[0x0][0x22c] ;  /* 0x00008b0000047ab9 */ /* 0x000fe20000000800 */
[----:B------:R1:W-:Y:S01]  /*e8a0*/  @P1 STG.E desc[UR16][R6.64], R35 ;  /* 0x0000002306001986 */ /* 0x0003e2000c101910 */
[----:B------:R-:W-:Y:S01]  /*e8b0*/  ISETP.GE.AND P1, PT, R0, UR4, PT ;  /* 0x0000000400007c0c */ /* 0x000fe2000bf26270 */
[----:B------:R-:W-:Y:S02]  /*e8c0*/  ULDC UR4, c[0x0][0x228] ;  /* 0x00008a0000047ab9 */ /* 0x000fe40000000800 */
[----:B------:R3:W-:Y:S01]  /*e8d0*/  @P4 STG.E desc[UR16][R14.64], R100 ;  /* 0x000000640e004986 */ /* 0x0007e2000c101910 */
[----:B------:R-:W-:Y:S01]  /*e8e0*/  ISETP.LT.AND P4, PT, R12, UR4, !P6 ;  /* 0x000000040c007c0c */ /* 0x000fe2000f781270 */
[----:B--2---:R-:W-:Y:S01]  /*e8f0*/  IMAD.WIDE R4, R19, 0x4, R10 ;  /* 0x0000000413047825 */ /* 0x004fe200078e020a */
[----:B------:R-:W-:-:S03]  /*e900*/  ULDC UR4, c[0x0][0x228] ;  /* 0x00008a0000047ab9 */ /* 0x000fc60000000800 */
[----:B------:R-:W-:Y:S01]  /*e910*/  VIADD R19, R19, UR26 ;  /* 0x0000001a13137c36 */ /* 0x000fe20008000000 */
[----:B------:R-:W-:Y:S01]  /*e920*/  ISETP.LT.AND P6, PT, R13, UR4, !P6 ;  /* 0x000000040d007c0c */ /* 0x000fe2000f7c1270 */
[----:B------:R-:W-:Y:S01]  /*e930*/  ULDC UR4, c[0x0][0x228] ;  /* 0x00008a0000047ab9 */ /* 0x000fe20000000800 */
[----:B------:R2:W-:Y:S01]  /*e940*/  @P3 STG.E desc[UR16][R4.64], R92 ;  /* 0x0000005c04003986 */ /* 0x0005e2000c101910 */
[----:B-1----:R-:W-:Y:S01]  /*e950*/  IMAD.WIDE R6, R19, 0x4, R2 ;  /* 0x0000000413067825 */ /* 0x002fe200078e0202 */
        /* <DEDUP_REMOVED lines=14> */
[----:B--2---:R-:W-:Y:S01]  /*ea40*/  IMAD.WIDE R4, R21, 0x4, R10 ;  /* 0x0000000415047825 */ /* 0x004fe200078e020a */
[----:B------:R-:W-:Y:S01]  /*ea50*/  ISETP.LT.AND P2, PT, R13, UR6, !P2 ;  /* 0x000000060d007c0c */ /* 0x000fe2000d741270 */
[----:B------:R-:W-:-:S02]  /*ea60*/  ULDC UR4, c[0x0][0x22c] ;  /* 0x00008b0000047ab9 */ /* 0x000fc40000000800 */
[----:B------:R-:W-:Y:S02]  /*ea70*/  VIADD R0, R9, 0x26 ;  /* 0x0000002609007836 */ /* 0x000fe40000000000 */
[----:B------:R-:W-:Y:S01]  /*ea80*/  VIADD R19, R21, UR26 ;  /* 0x0000001a15137c36 */ /* 0x000fe20008000000 */
[----:B------:R2:W-:Y:S01]  /*ea90*/  @P5 STG.E desc[UR16][R4.64], R93 ;  /* 0x0000005d04005986 */ /* 0x0005e2000c101910 */
        /* <DEDUP_REMOVED lines=8> */
[C---:B---3--:R-:W-:Y:S01]  /*eb20*/  IMAD.WIDE R14, R19.reuse, 0x4, R10 ;  /* 0x00000004130e7825 */ /* 0x048fe200078e020a */
[----:B------:R1:W-:Y:S01]  /*eb30*/  @P3 STG.E desc[UR16][R6.64], R41 ;  /* 0x0000002906003986 */ /* 0x0003e2000c101910 */
[----:B------:R-:W-:Y:S01]  /*eb40*/  ULDC UR6, c[0x0][0x228] ;  /* 0x00008a0000067ab9 */ /* 0x000fe20000000800 */
[----:B------:R-:W-:Y:S01]  /*eb50*/  ISETP.GE.AND P3, PT, R0, UR4, PT ;  /* 0x0000000400007c0c */ /* 0x000fe2000bf66270 */
[----:B------:R-:W-:Y:S01]  /*eb60*/  VIADD R21, R19, UR26 ;  /* 0x0000001a13157c36 */ /* 0x000fe20008000000 */
[----:B------:R-:W-:Y:S01]  /*eb70*/  ULDC UR4, c[0x0][0x228] ;  /* 0x00008a0000047ab9 */ /* 0x000fe20000000800 */
[----:B------:R3:W-:Y:S01]  /*eb80*/  @P2 STG.E desc[UR16][R14.64], R97 ;  /* 0x000000610e002986 */ /* 0x0007e2000c101910 */
[----:B------:R-:W-:Y:S01]  /*eb90*/  ISETP.LT.AND P2, PT, R12, UR4, !P4 ;  /* 0x000000040c007c0c */ /* 0x000fe2000e741270 */
[----:B-----5:R-:W-:Y:S01]  /*eba0*/  IMAD.WIDE R16, R21, 0x4, R2 ;  /* 0x0000000415107825 */ /* 0x020fe200078e0202 */
[----:B------:R-:W-:Y:S01]  /*ebb0*/  ISETP.LT.AND P4, PT, R13, UR6, !P4 ;  /* 0x000000060d007c0c */ /* 0x000fe2000e781270 */
[----:B------:R-:W-:Y:S01]  /*ebc0*/  ULDC UR4, c[0x0][0x22c] ;  /* 0x00008b0000047ab9 */ /* 0x000fe20000000800 */
[----:B------:R-:W-:Y:S01]  /*ebd0*/  ULDC UR6, c[0x0][0x228] ;  /* 0x00008a0000067ab9 */ /* 0x000fe20000000800 */
[----:B--2---:R-:W-:Y:S01]  /*ebe0*/  IMAD.WIDE R4, R21, 0x4, R10 ;  /* 0x0000000415047825 */ /* 0x004fe200078e020a */
[----:B------:R2:W-:Y:S03]  /*ebf0*/  @P6 STG.E desc[UR16][R16.64], R102 ;  /* 0x0000006610006986 */ /* 0x0005e6000c101910 */
[----:B------:R-:W-:-:S02]  /*ec00*/  VIADD R0, R9, 0x28 ;  /* 0x0000002809007836 */ /* 0x000fc40000000000 */
[----:B------:R-:W-:Y:S01]  /*ec10*/  VIADD R21, R21, UR26 ;  /* 0x0000001a15157c36 */ /* 0x000fe20008000000 */
[----:B------:R-:W-:Y:S01]  /*ec20*/  ISETP.LT.AND P6, PT, R12, UR8, !P5 ;  /* 0x000000080c007c0c */ /* 0x000fe2000efc1270 */
[----:B------:R5:W-:Y:S01]  /*ec30*/  @P1 STG.E desc[UR16][R4.64], R94 ;  /* 0x0000005e04001986 */ /* 0x000be2000c101910 */
[----:B------:R-:W-:Y:S01]  /*ec40*/  ISETP.GE.AND P1, PT, R0, UR4, PT ;  /* 0x0000000400007c0c */ /* 0x000fe2000bf26270 */
[----:B-1----:R-:W-:Y:S01]  /*ec50*/  IMAD.WIDE R6, R21, 0x4, R2 ;  /* 0x0000000415067825 */ /* 0x002fe200078e0202 */
[----:B------:R-:W-:Y:S01]  /*ec60*/  ULDC UR4, c[0x0][0x22c] ;  /* 0x00008b0000047ab9 */ /* 0x000fe20000000800 */
[----:B------:R-:W-:Y:S02]  /*ec70*/  ULDC UR8, c[0x0][0x228] ;  /* 0x00008a0000087ab9 */ /* 0x000fe40000000800 */
[----:B------:R-:W-:Y:S02]  /*ec80*/  VIADD R0, R9, 0x29 ;  /* 0x0000002909007836 */ /* 0x000fe40000000000 */
[C---:B------:R-:W-:Y:S01]  /*ec90*/  VIADD R19, R21.reuse, UR26 ;  /* 0x0000001a15137c36 */ /* 0x040fe20008000000 */
[----:B------:R1:W-:Y:S01]  /*eca0*/  @P2 STG.E desc[UR16][R6.64], R42 ;  /* 0x0000002a06002986 */ /* 0x0003e2000c101910 */
[----:B---3--:R-:W-:Y:S01]  /*ecb0*/  IMAD.WIDE R14, R21, 0x4, R10 ;  /* 0x00000004150e7825 */ /* 0x008fe200078e020a */
[----:B------:R-:W-:Y:S01]  /*ecc0*/  ISETP.GE.AND P2, PT, R0, UR4, PT ;  /* 0x0000000400007c0c */ /* 0x000fe2000bf46270 */
[----:B------:R-:W-:-:S02]  /*ecd0*/  ULDC UR4, c[0x0][0x228] ;  /* 0x00008a0000047ab9 */ /* 0x000fc40000000800 */
[----:B--2---:R-:W-:Y:S01]  /*ece0*/  IMAD.WIDE R16, R19, 0x4, R2 ;  /* 0x0000000413107825 */ /* 0x004fe200078e0202 */
[----:B------:R-:W-:Y:S01]  /*ecf0*/  ISETP.LT.AND P5, PT, R13, UR4, !P5 ;  /* 0x000000040d007c0c */ /* 0x000fe2000efa1270 */
[----:B------:R2:W-:Y:S01]  /*ed00*/  @P4 STG.E desc[UR16][R14.64], R98 ;  /* 0x000000620e004986 */ /* 0x0005e2000c101910 */
[----:B------:R-:W-:Y:S01]  /*ed10*/  ULDC UR4, c[0x0][0x228] ;  /* 0x00008a0000047ab9 */ /* 0x000fe20000000800 */
[----:B------:R-:W-:Y:S02]  /*ed20*/  VIADD R0, R9, 0x2a ;  /* 0x0000002a09007836 */ /* 0x000fe40000000000 */
        /* <DEDUP_REMOVED lines=9> */
[----:B------:R-:W-:-:S02]  /*edc0*/  VIADD R0, R9, 0x2b ;  /* 0x0000002b09007836 */ /* 0x000fc40000000000 */
[C---:B-1----:R-:W-:Y:S01]  /*edd0*/  IMAD.WIDE R6, R21.reuse, 0x4, R2 ;  /* 0x0000000415067825 */ /* 0x042fe200078e0202 */
[----:B------:R1:W-:Y:S02]  /*ede0*/  @P5 STG.E desc[UR16][R4.64], R95 ;  /* 0x0000005f04005986 */ /* 0x0003e4000c101910 */
[----:B------:R-:W-:Y:S01]  /*edf0*/  ISETP.GE.AND P5, PT, R0, UR4, PT ;  /* 0x0000000400007c0c */ /* 0x000fe2000bfa6270 */
[----:B------:R-:W-:Y:S01]  /*ee00*/  ULDC UR4, c[0x0][0x228] ;  /* 0x00008a0000047ab9 */ /* 0x000fe20000000800 */
[----:B------:R3:W-:Y:S01]  /*ee10*/  @P6 STG.E desc[UR16][R6.64], R43 ;  /* 0x0000002b06006986 */ /* 0x0007e2000c101910 */
[----:B--2---:R-:W-:Y:S01]  /*ee20*/  IMAD.WIDE R14, R21, 0x4, R10 ;  /* 0x00000004150e7825 */ /* 0x004fe200078e020a */
        /* <DEDUP_REMOVED lines=8> */
[----:B-1----:R-:W-:Y:S01]  /*eeb0*/  IMAD.WIDE R4, R21, 0x4, R2 ;  /* 0x0000000415047825 */ /* 0x002fe200078e0202 */
        /* <DEDUP_REMOVED lines=9> */
[C---:B--2---:R-:W-:Y:S01]  /*ef50*/  IMAD.WIDE R14, R21.reuse, 0x4, R2 ;  /* 0x00000004150e7825 */ /* 0x044fe200078e0202 */
        /* <DEDUP_REMOVED lines=18> */
[----:B--2---:R-:W-:Y:S01]  /*f080*/  IMAD.WIDE R6, R21, 0x4, R10 ;  /* 0x0000000415067825 */ /* 0x004fe200078e020a */
        /* <DEDUP_REMOVED lines=15> */
[----:B------:R-:W-:Y:S02]  /*f180*/  VIADD R0, R9, 0x30 ;  /* 0x0000003009007836 */ /* 0x000fe40000000000 */
[C---:B--2---:R-:W-:Y:S01]  /*f190*/  IMAD.WIDE R6, R19.reuse, 0x4, R2 ;  /* 0x0000000413067825 */ /* 0x044fe200078e0202 */
[----:B------:R1:W-:Y:S01]  /*f1a0*/  @P5 STG.E desc[UR16][R4.64], R109 ;  /* 0x0000006d04005986 */ /* 0x0003e2000c101910 */
[----:B------:R-:W-:Y:S01]  /*f1b0*/  ISETP.LT.AND P5, PT, R12, UR4, !P3 ;  /* 0x000000040c007c0c */ /* 0x000fe2000dfa1270 */
[----:B------:R-:W-:Y:S02]  /*f1c0*/  ULDC UR4, c[0x0][0x22c] ;  /* 0x00008b0000047ab9 */ /* 0x000fe40000000800 */
[----:B------:R2:W-:Y:S01]  /*f1d0*/  @P2 STG.E desc[UR16][R6.64], R158 ;  /* 0x0000009e06002986 */ /* 0x0005e2000c101910 */
[----:B------:R-:W-:Y:S01]  /*f1e0*/  ISETP.GE.AND P2, PT, R0, UR4, PT ;  /* 0x0000000400007c0c */ /* 0x000fe2000bf46270 */
[----:B------:R-:W-:Y:S01]  /*f1f0*/  ULDC UR4, c[0x0][0x228] ;  /* 0x00008a0000047ab9 */ /* 0x000fe20000000800 */
[----:B---3--:R-:W-:Y:S01]  /*f200*/  IMAD.WIDE R14, R19, 0x4, R10 ;  /* 0x00000004130e7825 */ /* 0x008fe200078e020a */
[----:B------:R-:W-:Y:S01]  /*f210*/  ISETP.LT.AND P3, PT, R13, UR4, !P3 ;  /* 0x000000040d007c0c */ /* 0x000fe2000df61270 */
[----:B------:R-:W-:-:S02]  /*f220*/  ULDC UR4, c[0x0][0x228] ;  /* 0x00008a0000047ab9 */ /* 0x000fc40000000800 */
[----:B------:R-:W-:Y:S01]  /*f230*/  VIADD R21, R19, UR26 ;  /* 0x0000001a13157c36 */ /* 0x000fe20008000000 */
[----:B------:R3:W-:Y:S01]  /*f240*/  @P6 STG.E desc[UR16][R14.64], R106 ;  /* 0x0000006a0e006986 */ /* 0x0007e2000c101910 */
[----:B------:R-:W-:Y:S01]  /*f250*/  ISETP.LT.AND P6, PT, R12, UR4, !P1 ;  /* 0x000000040c007c0c */ /* 0x000fe2000cfc1270 */
[----:B------:R-:W-:Y:S02]  /*f260*/  VIADD R0, R9, 0x31 ;  /* 0x0000003109007836 */ /* 0x000fe40000000000 */
[----:B------:R-:W-:Y:S01]  /*f270*/  IMAD.WIDE R16, R21, 0x4, R2 ;  /* 0x0000000415107825 */ /* 0x000fe200078e0202 */
[----:B------:R-:W-:Y:S01]  /*f280*/  ISETP.LT.AND P1, PT, R13, UR6, !P1 ;  /* 0x000000060d007c0c */ /* 0x000fe2000cf21270 */
[----:B------:R-:W-:Y:S01]  /*f290*/  ULDC UR4, c[0x0][0x22c] ;  /* 0x00008b0000047ab9 */ /* 0x000fe20000000800 */
[----:B------:R-:W-:Y:S01]  /*f2a0*/  ULDC UR6, c[0x0][0x228] ;  /* 0x00008a0000067ab9 */ /* 0x000fe20000000800 */
[C---:B-1----:R-:W-:Y:S01]  /*f2b0*/  IMAD.WIDE R4, R21.reuse, 0x4, R10 ;  /* 0x0000000415047825 */ /* 0x042fe200078e020a */
[----:B------:R1:W-:Y:S03]  /*f2c0*/  @P5 STG.E desc[UR16][R16.64], R46 ;  /* 0x0000002e10005986 */ /* 0x0003e6000c101910 */
[----:B------:R-:W-:Y:S01]  /*f2d0*/  VIADD R19, R21, UR26 ;  /* 0x0000001a15137c36 */ /* 0x000fe20008000000 */
[----:B------:R5:W-:Y:S01]  /*f2e0*/  @P3 STG.E desc[UR16][R4.64], R110 ;  /* 0x0000006e04003986 */ /* 0x000be2000c101910 */
[----:B------:R-:W-:Y:S01]  /*f2f0*/  ISETP.GE.AND P3, PT, R0, UR4, PT ;  /* 0x0000000400007c0c */ /* 0x000fe2000bf66270 */
[----:B------:R-:W-:Y:S01]  /*f300*/  VIADD R0, R9, 0x32 ;  /* 0x0000003209007836 */ /* 0x000fe20000000000 */
[----:B------:R-:W-:Y:S01]  /*f310*/  ISETP.LT.AND P5, PT, R12, UR8, !P4 ;  /* 0x000000080c007c0c */ /* 0x000fe2000e7a1270 */
[----:B--2---:R-:W-:Y:S01]  /*f320*/  IMAD.WIDE R6, R19, 0x4, R2 ;  /* 0x0000000413067825 */ /* 0x004fe200078e0202 */
[----:B------:R-:W-:Y:S01]  /*f330*/  ISETP.LT.AND P4, PT, R13, UR6, !P4 ;  /* 0x000000060d007c0c */ /* 0x000fe2000e781270 */
[----:B------:R-:W-:Y:S01]  /*f340*/  ULDC UR4, c[0x0][0x22c] ;  /* 0x00008b0000047ab9 */ /* 0x000fe20000000800 */
[----:B------:R-:W-:Y:S01]  /*f350*/  ULDC UR6, c[0x0][0x228] ;  /* 0x00008a0000067ab9 */ /* 0x000fe20000000800 */
[C---:B---3--:R-:W-:Y:S01]  /*f360*/  IMAD.WIDE R14, R19.reuse, 0x4, R10 ;  /* 0x00000004130e7825 */ /* 0x048fe200078e020a */
[----:B------:R2:W-:Y:S01]  /*f370*/  @P6 STG.E desc[UR16][R6.64], R159 ;  /* 0x0000009f06006986 */ /* 0x0005e2000c101910 */
[----:B------:R-:W-:Y:S01]  /*f380*/  ISETP.GE.AND P6, PT, R0, UR4, PT ;  /* 0x0000000400007c0c */ /* 0x000fe2000bfc6270 */
[----:B------:R-:W-:Y:S01]  /*f390*/  ULDC UR4, c[0x0][0x228] ;  /* 0x00008a0000047ab9 */ /* 0x000fe20000000800 */
[----:B------:R-:W-:Y:S01]  /*f3a0*/  VIADD R21, R19, UR26 ;  /* 0x0000001a13157c36 */ /* 0x000fe20008000000 */
[----:B------:R3:W-:Y:S01]  /*f3b0*/  @P1 STG.E desc[UR16][R14.64], R107 ;  /* 0x0000006b0e001986 */ /* 0x0007e2000c101910 */
[C---:B------:R-:W-:Y:S01]  /*f3c0*/  ISETP.LT.AND P1, PT, R12.reuse, UR4, !P2 ;  /* 0x000000040c007c0c */ /* 0x040fe2000d721270 */
[----:B------:R-:W-:Y:S01]  /*f3d0*/  VIADD R0, R9, 0x33 ;  /* 0x0000003309007836 */ /* 0x000fe20000000000 */
[----:B------:R-:W-:Y:S01]  /*f3e0*/  ULDC UR8, c[0x0][0x228] ;  /* 0x00008a0000087ab9 */ /* 0x000fe20000000800 */
[----:B-1----:R-:W-:Y:S01]  /*f3f0*/  IMAD.WIDE R16, R21, 0x4, R2 ;  /* 0x0000000415107825 */ /* 0x002fe200078e0202 */
[----:B------:R-:W-:Y:S01]  /*f400*/  ISETP.LT.AND P2, PT, R13, UR6, !P2 ;  /* 0x000000060d007c0c */ /* 0x000fe2000d741270 */
[----:B------:R-:W-:Y:S01]  /*f410*/  ULDC UR4, c[0x0][0x22c] ;  /* 0x00008b0000047ab9 */ /* 0x000fe20000000800 */
[----:B------:R-:W-:Y:S01]  /*f420*/  ULDC UR6, c[0x0][0x228] ;  /* 0x00008a0000067ab9 */ /* 0x000fe20000000800 */
[C---:B-----5:R-:W-:Y:S01]  /*f430*/  IMAD.WIDE R4, R21.reuse, 0x4, R10 ;  /* 0x0000000415047825 */ /* 0x060fe200078e020a */
[----:B------:R1:W-:Y:S01]  /*f440*/  @P5 STG.E desc[UR16][R16.64], R47 ;  /* 0x0000002f10005986 */ /* 0x0003e2000c101910 */
[----:B------:R-:W-:Y:S01]  /*f450*/  ISETP.LT.AND P5, PT, R12, UR8, !P3 ;  /* 0x000000080c007c0c */ /* 0x000fe2000dfa1270 */
[----:B------:R-:W-:Y:S01]  /*f460*/  ULDC UR8, c[0x0][0x228] ;  /* 0x00008a0000087ab9 */ /* 0x000fe20000000800 */
[----:B------:R-:W-:Y:S01]  /*f470*/  VIADD R21, R21, UR26 ;  /* 0x0000001a15157c36 */ /* 0x000fe20008000000 */
[----:B------:R5:W-:Y:S01]  /*f480*/  @P4 STG.E desc[UR16][R4.64], R111 ;  /* 0x0000006f04004986 */ /* 0x000be2000c101910 */
[----:B------:R-:W-:Y:S01]  /*f490*/  ISETP.GE.AND P4, PT, R0, UR4, PT ;  /* 0x0000000400007c0c */ /* 0x000fe2000bf86270 */
[----:B------:R-:W-:Y:S01]  /*f4a0*/  VIADD R0, R9, 0x34 ;  /* 0x0000003409007836 */ /* 0x000fe20000000000 */
[----:B------:R-:W-:Y:S01]  /*f4b0*/  ULDC UR4, c[0x0][0x22c] ;  /* 0x00008b0000047ab9 */ /* 0x000fe20000000800 */
[----:B--2---:R-:W-:-:S04]  /*f4c0*/  IMAD.WIDE R6, R21, 0x4, R2 ;  /* 0x0000000415067825 */ /* 0x004fc800078e0202 */
        /* <DEDUP_REMOVED lines=94> */
[C---:B------:R-:W-:Y:S01]  /*fab0*/  ISETP.LT.AND P3, PT, R12.reuse, UR4, !P4 ;  /* 0x000000040c007c0c */ /* 0x040fe2000e761270 */
[----:B--2---:R-:W-:Y:S01]  /*fac0*/  IMAD.WIDE R4, R21, 0x4, R10 ;  /* 0x0000000415047825 */ /* 0x004fe200078e020a */
[----:B------:R-:W-:Y:S01]  /*fad0*/  ISETP.LT.AND P4, PT, R13, UR6, !P4 ;  /* 0x000000060d007c0c */ /* 0x000fe2000e781270 */
[----:B------:R-:W-:Y:S01]  /*fae0*/  ULDC UR4, c[0x0][0x22c] ;  /* 0x00008b0000047ab9 */ /* 0x000fe20000000800 */
[----:B------:R-:W-:Y:S01]  /*faf0*/  ISETP.LT.AND P5, PT, R12, UR8, !P2 ;  /* 0x000000080c007c0c */ /* 0x000fe2000d7a1270 */
[----:B------:R-:W-:-:S02]  /*fb00*/  VIADD R0, R9, 0x3c ;  /* 0x0000003c09007836 */ /* 0x000fc40000000000 */
[----:B------:R-:W-:Y:S01]  /*fb10*/  VIADD R19, R21, UR26 ;  /* 0x0000001a15137c36 */ /* 0x000fe20008000000 */
[----:B------:R2:W-:Y:S01]  /*fb20*/  @P6 STG.E desc[UR16][R4.64], R160 ;  /* 0x000000a004006986 */ /* 0x0005e2000c101910 */
[----:B------:R-:W-:Y:S01]  /*fb30*/  ULDC UR6, c[0x0][0x228] ;  /* 0x00008a0000067ab9 */ /* 0x000fe20000000800 */
[----:B------:R-:W-:Y:S01]  /*fb40*/  ISETP.GE.AND P6, PT, R0, UR4, PT ;  /* 0x0000000400007c0c */ /* 0x000fe2000bfc6270 */
[C---:B------:R-:W-:Y:S01]  /*fb50*/  VIADD R21, R19.reuse, UR26 ;  /* 0x0000001a13157c36 */ /* 0x040fe20008000000 */
[----:B------:R-:W-:Y:S01]  /*fb60*/  ULDC UR8, c[0x0][0x228] ;  /* 0x00008a0000087ab9 */ /* 0x000fe20000000800 */
[----:B-1----:R-:W-:Y:S01]  /*fb70*/  IMAD.WIDE R6, R19, 0x4, R2 ;  /* 0x0000000413067825 */ /* 0x002fe200078e0202 */
[----:B------:R-:W-:Y:S01]  /*fb80*/  ISETP.LT.AND P2, PT, R13, UR6, !P2 ;  /* 0x000000060d007c0c */ /* 0x000fe2000d741270 */
[----:B------:R-:W-:Y:S01]  /*fb90*/  ULDC UR4, c[0x0][0x22c] ;  /* 0x00008b0000047ab9 */ /* 0x000fe20000000800 */
[----:B------:R-:W-:Y:S01]  /*fba0*/  ULDC UR6, c[0x0][0x228] ;  /* 0x00008a0000067ab9 */ /* 0x000fe20000000800 */
[----:B------:R-:W-:-:S02]  /*fbb0*/  VIADD R0, R9, 0x3d ;  /* 0x0000003d09007836 */ /* 0x000fc40000000000 */
[----:B---3--:R-:W-:Y:S01]  /*fbc0*/  IMAD.WIDE R14, R19, 0x4, R10 ;  /* 0x00000004130e7825 */ /* 0x008fe200078e020a */
[----:B------:R1:W-:Y:S03]  /*fbd0*/  @P3 STG.E desc[UR16][R6.64], R52 ;  /* 0x0000003406003986 */ /* 0x0003e6000c101910 */
[----:B-----5:R-:W-:Y:S01]  /*fbe0*/  IMAD.WIDE R16, R21, 0x4, R2 ;  /* 0x0000000415107825 */ /* 0x020fe200078e0202 */
[----:B------:R-:W-:Y:S01]  /*fbf0*/  ISETP.GE.AND P3, PT, R0, UR4, PT ;  /* 0x0000000400007c0c */ /* 0x000fe2000bf66270 */
[----:B------:R3:W-:Y:S01]  /*fc00*/  @P4 STG.E desc[UR16][R14.64], R116 ;  /* 0x000000740e004986 */ /* 0x0007e2000c101910 */
[----:B------:R-:W-:-:S03]  /*fc10*/  ULDC UR4, c[0x0][0x228] ;  /* 0x00008a0000047ab9 */ /* 0x000fc60000000800 */
[----:B------:R5:W-:Y:S01]  /*fc20*/  @P5 STG.E desc[UR16][R16.64], R173 ;  /* 0x000000ad10005986 */ /* 0x000be2000c101910 */
[C---:B------:R-:W-:Y:S01]  /*fc30*/  ISETP.LT.AND P5, PT, R12.reuse, UR4, !P1 ;  /* 0x000000040c007c0c */ /* 0x040fe2000cfa1270 */
[----:B--2---:R-:W-:Y:S01]  /*fc40*/  IMAD.WIDE R4, R21, 0x4, R10 ;  /* 0x0000000415047825 */ /* 0x004fe200078e020a */
[----:B------:R-:W-:Y:S01]  /*fc50*/  ISETP.LT.AND P1, PT, R13, UR6, !P1 ;  /* 0x000000060d007c0c */ /* 0x000fe2000cf21270 */
[----:B------:R-:W-:Y:S02]  /*fc60*/  ULDC UR4, c[0x0][0x22c] ;  /* 0x00008b0000047ab9 */ /* 0x000fe40000000800 */
[----:B------:R-:W-:Y:S02]  /*fc70*/  VIADD R0, R9, 0x3e ;  /* 0x0000003e09007836 */ /* 0x000fe40000000000 */
[----:B------:R-:W-:Y:S01]  /*fc80*/  VIADD R21, R21, UR26 ;  /* 0x0000001a15157c36 */ /* 0x000fe20008000000 */
[----:B------:R-:W-:Y:S01]  /*fc90*/  ISETP.LT.AND P4, PT, R12, UR8, !P6 ;  /* 0x000000080c007c0c */ /* 0x000fe2000f781270 */
[----:B------:R2:W-:Y:S01]  /*fca0*/  @P2 STG.E desc[UR16][R4.64], R161 ;  /* 0x000000a104002986 */ /* 0x0005e2000c101910 */
[----:B------:R-:W-:Y:S01]  /*fcb0*/  ISETP.GE.AND P2, PT, R0, UR4, PT ;  /* 0x0000000400007c0c */ /* 0x000fe2000bf46270 */
[----:B-1----:R-:W-:Y:S01]  /*fcc0*/  IMAD.WIDE R6, R21, 0x4, R2 ;  /* 0x0000000415067825 */ /* 0x002fe200078e0202 */
[----:B------:R-:W-:Y:S01]  /*fcd0*/  ULDC UR4, c[0x0][0x22c] ;  /* 0x00008b0000047ab9 */ /* 0x000fe20000000800 */
[----:B------:R-:W-:Y:S01]  /*fce0*/  ULDC UR6, c[0x0][0x228] ;  /* 0x00008a0000067ab9 */ /* 0x000fe20000000800 */
[----:B------:R-:W-:Y:S01]  /*fcf0*/  ULDC UR8, c[0x0][0x228] ;  /* 0x00008a0000087ab9 */ /* 0x000fe20000000800 */
[----:B------:R-:W-:-:S02]  /*fd00*/  VIADD R0, R9, 0x3f ;  /* 0x0000003f09007836 */ /* 0x000fc40000000000 */
[C---:B------:R-:W-:Y:S01]  /*fd10*/  VIADD R19, R21.reuse, UR26 ;  /* 0x0000001a15137c36 */ /* 0x040fe20008000000 */
[----:B------:R1:W-:Y:S01]  /*fd20*/  @P5 STG.E desc[UR16][R6.64], R53 ;  /* 0x0000003506005986 */ /* 0x0003e2000c101910 */
[----:B---3--:R-:W-:Y:S01]  /*fd30*/  IMAD.WIDE R14, R21, 0x4, R10 ;  /* 0x00000004150e7825 */ /* 0x008fe200078e020a */
[----:B------:R-:W-:Y:S01]  /*fd40*/  ISETP.GE.AND P5, PT, R0, UR4, PT ;  /* 0x0000000400007c0c */ /* 0x000fe2000bfa6270 */
[----:B------:R-:W-:Y:S02]  /*fd50*/  ULDC UR4, c[0x0][0x228] ;  /* 0x00008a0000047ab9 */ /* 0x000fe40000000800 */
[----:B-----5:R-:W-:Y:S01]  /*fd60*/  IMAD.WIDE R16, R19, 0x4, R2 ;  /* 0x0000000413107825 */ /* 0x020fe200078e0202 */
        /* <DEDUP_REMOVED lines=9> */
[----:B--2---:R-:W-:Y:S01]  /*fe00*/  IMAD.WIDE R4, R19, 0x4, R10 ;  /* 0x0000000413047825 */ /* 0x004fe200078e020a */
[----:B------:R-:W-:Y:S01]  /*fe10*/  ISETP.LT.AND P3, PT, R13, UR6, !P3 ;  /* 0x000000060d007c0c */ /* 0x000fe2000df61270 */
[----:B------:R-:W-:Y:S01]  /*fe20*/  ULDC UR4, c[0x0][0x22c] ;  /* 0x00008b0000047ab9 */ /* 0x000fe20000000800 */
[----:B------:R-:W-:Y:S01]  /*fe30*/  ULDC UR6, c[0x0][0x228] ;  /* 0x00008a0000067ab9 */ /* 0x000fe20000000800 */
[----:B------:R-:W-:Y:S02]  /*fe40*/  VIADD R0, R9, 0x41 ;  /* 0x0000004109007836 */ /* 0x000fe40000000000 */
[C---:B-1----:R-:W-:Y:S01]  /*fe50*/  IMAD.WIDE R6, R21.reuse, 0x4, R2 ;  /* 0x0000000415067825 */ /* 0x042fe200078e0202 */
[----:B------:R1:W-:Y:S02]  /*fe60*/  @P6 STG.E desc[UR16][R4.64], R162 ;  /* 0x000000a204006986 */ /* 0x0003e4000c101910 */
[----:B------:R-:W-:Y:S01]  /*fe70*/  ISETP.GE.AND P6, PT, R0, UR4, PT ;  /* 0x0000000400007c0c */ /* 0x000fe2000bfc6270 */
[----:B------:R-:W-:Y:S01]  /*fe80*/  ULDC UR4, c[0x0][0x228] ;  /* 0x00008a0000047ab9 */ /* 0x000fe20000000800 */
[----:B------:R2:W-:Y:S01]  /*fe90*/  @P4 STG.E desc[UR16][R6.64], R54 ;  /* 0x0000003606004986 */ /* 0x0005e2000c101910 */
[----:B---3--:R-:W-:Y:S01]  /*fea0*/  IMAD.WIDE R14, R21, 0x4, R10 ;  /* 0x00000004150e7825 */ /* 0x008fe200078e020a */
        /* <DEDUP_REMOVED lines=10> */
[----:B--2---:R-:W-:Y:S01]  /*ff50*/  IMAD.WIDE R6, R21, 0x4, R10 ;  /* 0x0000000415067825 */ /* 0x004fe200078e020a */
[----:B------:R-:W-:Y:S01]  /*ff60*/  ISETP.LT.AND P5, PT, R13, UR6, !P5 ;  /* 0x000000060d007c0c */ /* 0x000fe2000efa1270 */
[----:B------:R1:W-:Y:S02]  /*ff70*/  @P4 STG.E desc[UR16][R4.64], R175 ;  /* 0x000000af04004986 */ /* 0x0003e4000c101910 */
[----:B------:R-:W-:Y:S01]  /*ff80*/  VIADD R21, R21, UR26 ;  /* 0x0000001a15157c36 */ /* 0x000fe20008000000 */
[----:B------:R-:W-:Y:S01]  /*ff90*/  ISETP.GE.AND P4, PT, R0, UR4, PT ;  /* 0x0000000400007c0c */ /* 0x000fe2000bf86270 */
[----:B------:R-:W-:Y:S01]  /*ffa0*/  ULDC UR4, c[0x0][0x228] ;  /* 0x00008a0000047ab9 */ /* 0x000fe20000000800 */
[----:B------:R-:W-:Y:S01]  /*ffb0*/  VIADD R0, R9, 0x43 ;  /* 0x0000004309007836 */ /* 0x000fe20000000000 */
[----:B------:R-:W-:Y:S01]  /*ffc0*/  ULDC UR6, c[0x0][0x228] ;  /* 0x00008a0000067ab9 */ /* 0x000fe20000000800 */
[C---:B---3--:R-:W-:Y:S01]  /*ffd0*/  IMAD.WIDE R14, R21.reuse, 0x4, R2 ;  /* 0x00000004150e7825 */ /* 0x048fe200078e0202 */
        /* <DEDUP_REMOVED lines=70> */
[----:B------:R-:W-:Y:S01]  /*10440*/  ISETP.LT.AND P2, PT, R12, UR4, !P5 ;  /* 0x000000040c007c0c */ /* 0x000fe2000ef41270 */
[----:B------:R-:W-:Y:S01]  /*10450*/  VIADD R0, R9, 0x49 ;  /* 0x0000004909007836 */ /* 0x000fe20000000000 */
[----:B------:R-:W-:Y:S01]  /*10460*/  ULDC UR4, c[0x0][0x22c] ;  /* 0x00008b0000047ab9 */ /* 0x000fe20000000800 */
[----:B-1----:R-:W-:Y:S01]  /*10470*/  IMAD.WIDE R16, R21, 0x4, R2 ;  /* 0x0000000415107825 */ /* 0x002fe200078e0202 */
[----:B------:R-:W-:-:S03]  /*10480*/  ULDC UR8, c[0x0][0x228] ;  /* 0x00008a0000087ab9 */ /* 0x000fc60000000800 */
[----:B-----5:R-:W-:Y:S01]  /*10490*/  IMAD.WIDE R4, R21, 0x4, R10 ;  /* 0x0000000415047825 */ /* 0x020fe200078e020a */
[----:B------:R1:W-:Y:S01]  /*104a0*/  @P6 STG.E desc[UR16][R16.64], R58 ;  /* 0x0000003a10006986 */ /* 0x0003e2000c101910 */
[----:B------:R-:W-:Y:S01]  /*104b0*/  ISETP.LT.AND P5, PT, R13, UR6, !P5 ;  /* 0x000000060d007c0c */ /* 0x000fe2000efa1270 */
[----:B------:R-:W-:Y:S01]  /*104c0*/  ULDC UR6, c[0x0][0x228] ;  /* 0x00008a0000067ab9 */ /* 0x000fe20000000800 */
[----:B------:R-:W-:Y:S01]  /*104d0*/  VIADD R21, R21, UR26 ;  /* 0x0000001a15157c36 */ /* 0x000fe20008000000 */
[----:B------:R5:W-:Y:S01]  /*104e0*/  @P1 STG.E desc[UR16][R4.64], R122 ;  /* 0x0000007a04001986 */ /* 0x000be2000c101910 */
[----:B------:R-:W-:Y:S01]  /*104f0*/  ISETP.GE.AND P1, PT, R0, UR4, PT ;  /* 0x0000000400007c0c */ /* 0x000fe2000bf26270 */
[----:B------:R-:W-:Y:S01]  /*10500*/  VIADD R0, R9, 0x4a ;  /* 0x0000004a09007836 */ /* 0x000fe20000000000 */
[----:B------:R-:W-:Y:S01]  /*10510*/  ISETP.LT.AND P6, PT, R12, UR8, !P3 ;  /* 0x000000080c007c0c */ /* 0x000fe2000dfc1270 */
[----:B--2---:R-:W-:Y:S01]  /*10520*/  IMAD.WIDE R6, R21, 0x4, R2 ;  /* 0x0000000415067825 */ /* 0x004fe200078e0202 */
[----:B------:R-:W-:Y:S01]  /*10530*/  ULDC UR4, c[0x0][0x22c] ;  /* 0x00008b0000047ab9 */ /* 0x000fe20000000800 */
[----:B------:R-:W-:-:S02]  /*10540*/  ULDC UR8, c[0x0][0x228] ;  /* 0x00008a0000087ab9 */ /* 0x000fc40000000800 */
[C---:B---3--:R-:W-:Y:S01]  /*10550*/  IMAD.WIDE R14, R21.reuse, 0x4, R10 ;  /* 0x00000004150e7825 */ /* 0x048fe200078e020a */
[----:B------:R2:W-:Y:S01]  /*10560*/  @P2 STG.E desc[UR16][R6.64], R183 ;  /* 0x000000b706002986 */ /* 0x0005e2000c101910 */
[----:B------:R-:W-:Y:S01]  /*10570*/  ISETP.GE.AND P2, PT, R0, UR4, PT ;  /* 0x0000000400007c0c */ /* 0x000fe2000bf46270 */
[----:B------:R-:W-:Y:S01]  /*10580*/  ULDC UR4, c[0x0][0x228] ;  /* 0x00008a0000047ab9 */ /* 0x000fe20000000800 */
[----:B------:R-:W-:Y:S01]  /*10590*/  VIADD R19, R21, UR26 ;  /* 0x0000001a15137c36 */ /* 0x000fe20008000000 */
[----:B------:R-:W-:Y:S01]  /*105a0*/  ISETP.LT.AND P3, PT, R13, UR4, !P3 ;  /* 0x000000040d007c0c */ /* 0x000fe2000df61270 */
[----:B------:R-:W-:Y:S01]  /*105b0*/  ULDC UR4, c[0x0][0x228] ;  /* 0x00008a0000047ab9 */ /* 0x000fe20000000800 */
[----:B------:R3:W-:Y:S01]  /*105c0*/  @P5 STG.E desc[UR16][R14.64], R171 ;  /* 0x000000ab0e005986 */ /* 0x0007e2000c101910 */
[----:B-1----:R-:W-:Y:S01]  /*105d0*/  IMAD.WIDE R16, R19, 0x4, R2 ;  /* 0x0000000413107825 */ /* 0x002fe200078e0202 */
[----:B------:R-:W-:Y:S01]  /*105e0*/  ISETP.LT.AND P5, PT, R12, UR4, !P4 ;  /* 0x000000040c007c0c */ /* 0x000fe2000e7a1270 */
[----:B------:R-:W-:-:S02]  /*105f0*/  ULDC UR4, c[0x0][0x22c] ;  /* 0x00008b0000047ab9 */ /* 0x000fc40000000800 */
[----:B------:R-:W-:Y:S01]  /*10600*/  VIADD R0, R9, 0x4b ;  /* 0x0000004b09007836 */ /* 0x000fe20000000000 */
[----:B------:R-:W-:Y:S01]  /*10610*/  @P6 STG.E desc[UR16][R16.64], R59 ;  /* 0x0000003b10006986 */ /* 0x000fe2000c101910 */
[----:B------:R-:W-:Y:S01]  /*10620*/  VIADD R21, R19, UR26 ;  /* 0x0000001a13157c36 */ /* 0x000fe20008000000 */
[----:B------:R-:W-:Y:S01]  /*10630*/  ISETP.LT.AND P4, PT, R13, UR6, !P4 ;  /* 0x000000060d007c0c */ /* 0x000fe2000e781270 */
[----:B-----5:R-:W-:Y:S01]  /*10640*/  IMAD.WIDE R4, R19, 0x4, R10 ;  /* 0x0000000413047825 */ /* 0x020fe200078e020a */
[----:B------:R-:W-:Y:S01]  /*10650*/  ISETP.GE.AND P6, PT, R0, UR4, PT ;  /* 0x0000000400007c0c */ /* 0x000fe2000bfc6270 */
        /* <DEDUP_REMOVED lines=80> */
[----:B------:R-:W-:Y:S01]  /*10b60*/  ULDC UR4, c[0x0][0x22c] ;  /* 0x00008b0000047ab9 */ /* 0x000fe20000000800 */
[----:B------:R-:W-:Y:S01]  /*10b70*/  ULDC UR6, c[0x0][0x228] ;  /* 0x00008a0000067ab9 */ /* 0x000fe20000000800 */
[----:B------:R-:W-:-:S02]  /*10b80*/  VIADD R0, R9, 0x52 ;  /* 0x0000005209007836 */ /* 0x000fc40000000000 */
[----:B------:R-:W-:Y:S01]  /*10b90*/  VIADD R19, R21, UR26 ;  /* 0x0000001a15137c36 */ /* 0x000fe20008000000 */
[----:B------:R1:W-:Y:S02]  /*10ba0*/  @P4 STG.E desc[UR16][R4.64], R179 ;  /* 0x000000b304004986 */ /* 0x0003e4000c101910 */
[----:B------:R-:W-:Y:S01]  /*10bb0*/  ISETP.GE.AND P4, PT, R0, UR4, PT ;  /* 0x0000000400007c0c */ /* 0x000fe2000bf86270 */
[----:B--2---:R-:W-:Y:S01]  /*10bc0*/  IMAD.WIDE R6, R19, 0x4, R2 ;  /* 0x0000000413067825 */ /* 0x004fe200078e0202 */
[----:B------:R-:W-:Y:S01]  /*10bd0*/  ISETP.LT.AND P5, PT, R12, UR8, !P6 ;  /* 0x000000080c007c0c */ /* 0x000fe2000f7a1270 */
[----:B------:R-:W-:Y:S02]  /*10be0*/  ULDC UR4, c[0x0][0x22c] ;  /* 0x00008b0000047ab9 */ /* 0x000fe40000000800 */
        /* <DEDUP_REMOVED lines=11> */
[----:B------:R-:W-:Y:S01]  /*10ca0*/  ULDC UR4, c[0x0][0x22c] ;  /* 0x00008b0000047ab9 */ /* 0x000fe20000000800 */
[----:B------:R-:W-:-:S02]  /*10cb0*/  ULDC UR8, c[0x0][0x228] ;  /* 0x00008a0000087ab9 */ /* 0x000fc40000000800 */
[----:B-1----:R-:W-:Y:S01]  /*10cc0*/  IMAD.WIDE R4, R21, 0x4, R10 ;  /* 0x0000000415047825 */ /* 0x002fe200078e020a */
[----:B------:R1:W-:Y:S03]  /*10cd0*/  @P5 STG.E desc[UR16][R16.64], R192 ;  /* 0x000000c010005986 */ /* 0x0003e6000c101910 */
[----:B------:R-:W-:Y:S02]  /*10ce0*/  VIADD R0, R9, 0x54 ;  /* 0x0000005409007836 */ /* 0x000fe40000000000 */
[----:B------:R-:W-:Y:S01]  /*10cf0*/  VIADD R21, R21, UR26 ;  /* 0x0000001a15157c36 */ /* 0x000fe20008000000 */
[----:B------:R-:W-:Y:S01]  /*10d00*/  ISETP.LT.AND P2, PT, R13, UR6, !P2 ;  /* 0x000000060d007c0c */ /* 0x000fe2000d741270 */
[----:B------:R5:W-:Y:S01]  /*10d10*/  @P6 STG.E desc[UR16][R4.64], R184 ;  /* 0x000000b804006986 */ /* 0x000be2000c101910 */
[----:B------:R-:W-:Y:S01]  /*10d20*/  ISETP.GE.AND P6, PT, R0, UR4, PT ;  /* 0x0000000400007c0c */ /* 0x000fe2000bfc6270 */
[----:B--2---:R-:W-:Y:S01]  /*10d30*/  IMAD.WIDE R6, R21, 0x4, R2 ;  /* 0x0000000415067825 */ /* 0x004fe200078e0202 */
[----:B------:R-:W-:Y:S01]  /*10d40*/  ISETP.LT.AND P5, PT, R12, UR8, !P4 ;  /* 0x000000080c007c0c */ /* 0x000fe2000e7a1270 */
[----:B------:R-:W-:Y:S01]  /*10d50*/  ULDC UR4, c[0x0][0x22c] ;  /* 0x00008b0000047ab9 */ /* 0x000fe20000000800 */
[----:B------:R-:W-:Y:S01]  /*10d60*/  ULDC UR6, c[0x0][0x228] ;  /* 0x00008a0000067ab9 */ /* 0x000fe20000000800 */
[----:B------:R-:W-:Y:S01]  /*10d70*/  VIADD R0, R9, 0x55 ;  /* 0x0000005509007836 */ /* 0x000fe20000000000 */
[----:B------:R2:W-:Y:S01]  /*10d80*/  @P1 STG.E desc[UR16][R6.64], R64 ;  /* 0x0000004006001986 */ /* 0x0005e2000c101910 */
[----:B---3--:R-:W-:Y:S01]  /*10d90*/  IMAD.WIDE R14, R21, 0x4, R10 ;  /* 0x00000004150e7825 */ /* 0x008fe200078e020a */
[----:B------:R-:W-:-:S02]  /*10da0*/  ULDC UR8, c[0x0][0x228] ;  /* 0x00008a0000087ab9 */ /* 0x000fc40000000800 */
[----:B------:R-:W-:Y:S01]  /*10db0*/  ISETP.GE.AND P1, PT, R0, UR4, PT ;  /* 0x0000000400007c0c */ /* 0x000fe2000bf26270 */
[----:B------:R-:W-:Y:S01]  /*10dc0*/  VIADD R19, R21, UR26 ;  /* 0x0000001a15137c36 */ /* 0x000fe20008000000 */
[----:B------:R-:W-:Y:S02]  /*10dd0*/  ULDC UR4, c[0x0][0x228] ;  /* 0x00008a0000047ab9 */ /* 0x000fe40000000800 */
[----:B------:R-:W-:Y:S01]  /*10de0*/  ISETP.LT.AND P4, PT, R13, UR4, !P4 ;  /* 0x000000040d007c0c */ /* 0x000fe2000e781270 */
[----:B------:R-:W-:Y:S01]  /*10df0*/  ULDC UR4, c[0x0][0x228] ;  /* 0x00008a0000047ab9 */ /* 0x000fe20000000800 */
[----:B-1----:R-:W-:Y:S01]  /*10e00*/  IMAD.WIDE R16, R19, 0x4, R2 ;  /* 0x0000000413107825 */ /* 0x002fe200078e0202 */
[----:B------:R1:W-:Y:S01]  /*10e10*/  @P2 STG.E desc[UR16][R14.64], R128 ;  /* 0x000000800e002986 */ /* 0x0003e2000c101910 */
[----:B------:R-:W-:Y:S01]  /*10e20*/  ISETP.LT.AND P2, PT, R12, UR4, !P3 ;  /* 0x000000040c007c0c */ /* 0x000fe2000df41270 */
[----:B------:R-:W-:Y:S01]  /*10e30*/  ULDC UR4, c[0x0][0x22c] ;  /* 0x00008b0000047ab9 */ /* 0x000fe20000000800 */
        /* <DEDUP_REMOVED lines=8> */
[----:B------:R-:W-:-:S02]  /*10ec0*/  VIADD R0, R9, 0x57 ;  /* 0x0000005709007836 */ /* 0x000fc40000000000 */
        /* <DEDUP_REMOVED lines=59> */
[----:B------:R-:W-:Y:S02]  /*11280*/  VIADD R0, R9, 0x5c ;  /* 0x0000005c09007836 */ /* 0x000fe40000000000 */
[C---:B-1----:R-:W-:Y:S01]  /*11290*/  IMAD.WIDE R6, R19.reuse, 0x4, R2 ;  /* 0x0000000413067825 */ /* 0x042fe200078e0202 */
[----:B------:R1:W-:Y:S01]  /*112a0*/  @P4 STG.E desc[UR16][R4.64], R131 ;  /* 0x0000008304004986 */ /* 0x0003e2000c101910 */
[----:B------:R-:W-:Y:S01]  /*112b0*/  ISETP.LT.AND P4, PT, R12, UR4, !P3 ;  /* 0x000000040c007c0c */ /* 0x000fe2000df81270 */
[----:B------:R-:W-:Y:S02]  /*112c0*/  ULDC UR4, c[0x0][0x22c] ;  /* 0x00008b0000047ab9 */ /* 0x000fe40000000800 */
[----:B------:R2:W-:Y:S01]  /*112d0*/  @P1 STG.E desc[UR16][R6.64], R196 ;  /* 0x000000c406001986 */ /* 0x0005e2000c101910 */
[----:B------:R-:W-:Y:S01]  /*112e0*/  ISETP.GE.AND P1, PT, R0, UR4, PT ;  /* 0x0000000400007c0c */ /* 0x000fe2000bf26270 */
[----:B------:R-:W-:Y:S01]  /*112f0*/  ULDC UR4, c[0x0][0x228] ;  /* 0x00008a0000047ab9 */ /* 0x000fe20000000800 */
[----:B------:R-:W-:Y:S01]  /*11300*/  VIADD R21, R19, UR26 ;  /* 0x0000001a13157c36 */ /* 0x000fe20008000000 */
[----:B------:R-:W-:Y:S01]  /*11310*/  ISETP.LT.AND P3, PT, R13, UR4, !P3 ;  /* 0x000000040d007c0c */ /* 0x000fe2000df61270 */
[----:B---3--:R-:W-:Y:S01]  /*11320*/  IMAD.WIDE R14, R19, 0x4, R10 ;  /* 0x00000004130e7825 */ /* 0x008fe200078e020a */
[----:B------:R-:W-:-:S03]  /*11330*/  ULDC UR4, c[0x0][0x228] ;  /* 0x00008a0000047ab9 */ /* 0x000fc60000000800 */
        /* <DEDUP_REMOVED lines=9> */
[----:B------:R-:W-:Y:S01]  /*113d0*/  ISETP.LT.AND P4, PT, R12, UR8, !P5 ;  /* 0x000000080c007c0c */ /* 0x000fe2000ef81270 */
[----:B------:R-:W-:Y:S01]  /*113e0*/  VIADD R19, R21, UR26 ;  /* 0x0000001a15137c36 */ /* 0x000fe20008000000 */
[----:B------:R5:W-:Y:S01]  /*113f0*/  @P3 STG.E desc[UR16][R4.64], R132 ;  /* 0x0000008404003986 */ /* 0x000be2000c101910 */
[----:B------:R-:W-:Y:S01]  /*11400*/  ULDC UR8, c[0x0][0x228] ;  /* 0x00008a0000087ab9 */ /* 0x000fe20000000800 */
[----:B------:R-:W-:Y:S01]  /*11410*/  ISETP.GE.AND P3, PT, R0, UR4, PT ;  /* 0x0000000400007c0c */ /* 0x000fe2000bf66270 */
[----:B------:R-:W-:Y:S01]  /*11420*/  VIADD R21, R19, UR26 ;  /* 0x0000001a13157c36 */ /* 0x000fe20008000000 */
[----:B------:R-:W-:Y:S01]  /*11430*/  ISETP.LT.AND P5, PT, R13, UR6, !P5 ;  /* 0x000000060d007c0c */ /* 0x000fe2000efa1270 */
[----:B--2---:R-:W-:Y:S01]  /*11440*/  IMAD.WIDE R6, R19, 0x4, R2 ;  /* 0x0000000413067825 */ /* 0x004fe200078e0202 */
[----:B------:R-:W-:Y:S01]  /*11450*/  ULDC UR4, c[0x0][0x22c] ;  /* 0x00008b0000047ab9 */ /* 0x000fe20000000800 */
[----:B------:R-:W-:-:S02]  /*11460*/  ULDC UR6, c[0x0][0x228] ;  /* 0x00008a0000067ab9 */ /* 0x000fc40000000800 */
[----:B------:R-:W-:Y:S02]  /*11470*/  VIADD R0, R9, 0x5e ;  /* 0x0000005e09007836 */ /* 0x000fe40000000000 */
[----:B---3--:R-:W-:Y:S01]  /*11480*/  IMAD.WIDE R14, R19, 0x4, R10 ;  /* 0x00000004130e7825 */ /* 0x008fe200078e020a */
[----:B------:R2:W-:Y:S03]  /*11490*/  @P2 STG.E desc[UR16][R6.64], R197 ;  /* 0x000000c506002986 */ /* 0x0005e6000c101910 */
[----:B-1----:R-:W-:Y:S01]  /*114a0*/  IMAD.WIDE R16, R21, 0x4, R2 ;  /* 0x0000000415107825 */ /* 0x002fe200078e0202 */
[----:B------:R-:W-:Y:S01]  /*114b0*/  ISETP.GE.AND P2, PT, R0, UR4, PT ;  /* 0x0000000400007c0c */ /* 0x000fe2000bf46270 */
[----:B------:R1:W-:Y:S01]  /*114c0*/  @P6 STG.E desc[UR16][R14.64], R217 ;  /* 0x000000d90e006986 */ /* 0x0003e2000c101910 */
[----:B------:R-:W-:-:S03]  /*114d0*/  ULDC UR4, c[0x0][0x228] ;  /* 0x00008a0000047ab9 */ /* 0x000fc60000000800 */
[----:B------:R3:W-:Y:S01]  /*114e0*/  @P4 STG.E desc[UR16][R16.64], R69 ;  /* 0x0000004510004986 */ /* 0x0007e2000c101910 */
[----:B------:R-:W-:Y:S01]  /*114f0*/  ISETP.LT.AND P4, PT, R12, UR4, !P1 ;  /* 0x000000040c007c0c */ /* 0x000fe2000cf81270 */
[----:B-----5:R-:W-:Y:S01]  /*11500*/  IMAD.WIDE R4, R21, 0x4, R10 ;  /* 0x0000000415047825 */ /* 0x020fe200078e020a */
[----:B------:R-:W-:-:S03]  /*11510*/  ULDC UR4, c[0x0][0x22c] ;  /* 0x00008b0000047ab9 */ /* 0x000fc60000000800 */
        /* <DEDUP_REMOVED lines=11> */
[----:B-1----:R-:W-:Y:S01]  /*115d0*/  IMAD.WIDE R14, R21, 0x4, R10 ;  /* 0x00000004150e7825 */ /* 0x002fe200078e020a */
[----:B------:R-:W-:-:S02]  /*115e0*/  ULDC UR8, c[0x0][0x228] ;  /* 0x00008a0000087ab9 */ /* 0x000fc40000000800 */
[----:B------:R-:W-:Y:S01]  /*115f0*/  ISETP.GE.AND P4, PT, R0, UR4, PT ;  /* 0x0000000400007c0c */ /* 0x000fe2000bf86270 */
[----:B------:R-:W-:Y:S01]  /*11600*/  VIADD R19, R21, UR26 ;  /* 0x0000001a15137c36 */ /* 0x000fe20008000000 */
[----:B------:R-:W-:Y:S02]  /*11610*/  ULDC UR4, c[0x0][0x228] ;  /* 0x00008a0000047ab9 */ /* 0x000fe40000000800 */
[----:B------:R-:W-:Y:S01]  /*11620*/  ISETP.LT.AND P3, PT, R13, UR4, !P3 ;  /* 0x000000040d007c0c */ /* 0x000fe2000df61270 */
[----:B------:R-:W-:Y:S01]  /*11630*/  ULDC UR4, c[0x0][0x228] ;  /* 0x00008a0000047ab9 */ /* 0x000fe20000000800 */
[----:B---3--:R-:W-:Y:S01]  /*11640*/  IMAD.WIDE R16, R19, 0x4, R2 ;  /* 0x0000000413107825 */ /* 0x008fe200078e0202 */
        /* <DEDUP_REMOVED lines=248> */
[----:B------:R2:W-:Y:S01]  /*125d0*/  @P5 STG.E desc[UR16][R4.64], R80 ;  /* 0x0000005004005986 */ /* 0x0005e2000c101910 */
[----:B------:R-:W-:Y:S01]  /*125e0*/  ISETP.LT.AND P6, PT, R12, UR8, !P1 ;  /* 0x000000080c007c0c */ /* 0x000fe2000cfc1270 */
[----:B------:R-:W-:Y:S01]  /*125f0*/  VIADD R8, R9, 0x77 ;  /* 0x0000007709087836 */ /* 0x000fe20000000000 */
[----:B------:R-:W-:Y:S01]  /*12600*/  ISETP.GE.AND P5, PT, R0, UR7, PT ;  /* 0x0000000700007c0c */ /* 0x000fe2000bfa6270 */
[----:B-1----:R-:W-:Y:S01]  /*12610*/  IMAD.WIDE R6, R21, 0x4, R2 ;  /* 0x0000000415067825 */ /* 0x002fe200078e0202 */
[----:B------:R-:W-:Y:S01]  /*12620*/  ISETP.LT.AND P1, PT, R13, UR4, !P1 ;  /* 0x000000040d007c0c */ /* 0x000fe2000cf21270 */
[----:B------:R-:W-:Y:S01]  /*12630*/  ULDC UR4, c[0x0][0x228] ;  /* 0x00008a0000047ab9 */ /* 0x000fe20000000800 */
[----:B------:R-:W-:Y:S01]  /*12640*/  ULDC UR6, c[0x0][0x228] ;  /* 0x00008a0000067ab9 */ /* 0x000fe20000000800 */
[----:B------:R-:W-:-:S02]  /*12650*/  VIADD R0, R9, 0x76 ;  /* 0x0000007609007836 */ /* 0x000fc40000000000 */
[C---:B---3--:R-:W-:Y:S01]  /*12660*/  IMAD.WIDE R14, R21.reuse, 0x4, R10 ;  /* 0x00000004150e7825 */ /* 0x048fe200078e020a */
[----:B------:R1:W-:Y:S01]  /*12670*/  @P4 STG.E desc[UR16][R6.64], R209 ;  /* 0x000000d106004986 */ /* 0x0003e2000c101910 */
[----:B------:R-:W-:Y:S01]  /*12680*/  ULDC UR7, c[0x0][0x228] ;  /* 0x00008a0000077ab9 */ /* 0x000fe20000000800 */
[----:B------:R-:W-:Y:S01]  /*12690*/  ISETP.GE.AND P4, PT, R0, UR5, PT ;  /* 0x0000000500007c0c */ /* 0x000fe2000bf86270 */
[----:B------:R-:W-:Y:S01]  /*126a0*/  VIADD R19, R21, UR26 ;  /* 0x0000001a15137c36 */ /* 0x000fe20008000000 */
[----:B------:R3:W-:Y:S01]  /*126b0*/  @P3 STG.E desc[UR16][R14.64], R229 ;  /* 0x000000e50e003986 */ /* 0x0007e2000c101910 */
[----:B------:R-:W-:Y:S01]  /*126c0*/  ULDC UR5, c[0x0][0x228] ;  /* 0x00008a0000057ab9 */ /* 0x000fe20000000800 */
[----:B------:R-:W-:Y:S01]  /*126d0*/  ISETP.LT.AND P3, PT, R12, UR4, !P2 ;  /* 0x000000040c007c0c */ /* 0x000fe2000d761270 */
[----:B-----5:R-:W-:Y:S01]  /*126e0*/  IMAD.WIDE R16, R19, 0x4, R2 ;  /* 0x0000000413107825 */ /* 0x020fe200078e0202 */
[----:B------:R-:W-:Y:S01]  /*126f0*/  ISETP.LT.AND P2, PT, R13, UR5, !P2 ;  /* 0x000000050d007c0c */ /* 0x000fe2000d741270 */
[----:B------:R-:W-:Y:S01]  /*12700*/  ULDC UR4, c[0x0][0x228] ;  /* 0x00008a0000047ab9 */ /* 0x000fe20000000800 */
[----:B------:R-:W-:Y:S01]  /*12710*/  ULDC UR5, c[0x0][0x228] ;  /* 0x00008a0000057ab9 */ /* 0x000fe20000000800 */
[----:B--2---:R-:W-:-:S04]  /*12720*/  IMAD.WIDE R4, R19, 0x4, R10 ;  /* 0x0000000413047825 */ /* 0x004fc800078e020a */
[----:B------:R-:W-:Y:S01]  /*12730*/  VIADD R19, R19, UR26 ;  /* 0x0000001a13137c36 */ /* 0x000fe20008000000 */
[----:B------:R2:W-:Y:S01]  /*12740*/  @P6 STG.E desc[UR16][R16.64], R145 ;  /* 0x0000009110006986 */ /* 0x0005e2000c101910 */
[----:B------:R-:W-:Y:S01]  /*12750*/  ISETP.LT.AND P6, PT, R12, UR4, !P5 ;  /* 0x000000040c007c0c */ /* 0x000fe2000efc1270 */
[----:B------:R-:W-:Y:S01]  /*12760*/  ULDC UR4, c[0x0][0x228] ;  /* 0x00008a0000047ab9 */ /* 0x000fe20000000800 */
[C---:B-1----:R-:W-:Y:S01]  /*12770*/  IMAD.WIDE R6, R19.reuse, 0x4, R2 ;  /* 0x0000000413067825 */ /* 0x042fe200078e0202 */
[----:B------:R1:W-:Y:S03]  /*12780*/  @P1 STG.E desc[UR16][R4.64], R81 ;  /* 0x0000005104001986 */ /* 0x0003e6000c101910 */
[----:B---3--:R-:W-:Y:S01]  /*12790*/  IMAD.WIDE R14, R19, 0x4, R10 ;  /* 0x00000004130e7825 */ /* 0x008fe200078e020a */
[----:B------:R-:W-:Y:S01]  /*127a0*/  ISETP.LT.AND P5, PT, R13, UR4, !P5 ;  /* 0x000000040d007c0c */ /* 0x000fe2000efa1270 */
[----:B------:R-:W-:Y:S01]  /*127b0*/  @P3 STG.E desc[UR16][R6.64], R210 ;  /* 0x000000d206003986 */ /* 0x000fe2000c101910 */
[----:B------:R-:W-:Y:S01]  /*127c0*/  ULDC UR4, c[0x0][0x228] ;  /* 0x00008a0000047ab9 */ /* 0x000fe20000000800 */
[----:B------:R-:W-:-:S02]  /*127d0*/  VIADD R21, R19, UR26 ;  /* 0x0000001a13157c36 */ /* 0x000fc40008000000 */
[----:B------:R3:W-:Y:S01]  /*127e0*/  @P2 STG.E desc[UR16][R14.64], R230 ;  /* 0x000000e60e002986 */ /* 0x0007e2000c101910 */
[----:B------:R-:W-:Y:S01]  /*127f0*/  ISETP.LT.AND P2, PT, R12, UR4, !P4 ;  /* 0x000000040c007c0c */ /* 0x000fe2000e741270 */
[----:B--2---:R-:W-:Y:S01]  /*12800*/  IMAD.WIDE R16, R21, 0x4, R2 ;  /* 0x0000000415107825 */ /* 0x004fe200078e0202 */
[----:B------:R-:W-:Y:S01]  /*12810*/  ISETP.LT.AND P4, PT, R13, UR5, !P4 ;  /* 0x000000050d007c0c */ /* 0x000fe2000e781270 */
[----:B------:R-:W-:Y:S01]  /*12820*/  ULDC UR4, c[0x0][0x228] ;  /* 0x00008a0000047ab9 */ /* 0x000fe20000000800 */
[----:B------:R-:W-:Y:S01]  /*12830*/  ISETP.GE.AND P1, PT, R8, UR15, PT ;  /* 0x0000000f08007c0c */ /* 0x000fe2000bf26270 */
[----:B------:R-:W-:Y:S01]  /*12840*/  VIADD R0, R9, 0x78 ;  /* 0x0000007809007836 */ /* 0x000fe20000000000 */
[----:B------:R2:W-:Y:S01]  /*12850*/  @P6 STG.E desc[UR16][R16.64], R146 ;  /* 0x0000009210006986 */ /* 0x0005e2000c101910 */
[----:B-1----:R-:W-:-:S04]  /*12860*/  IMAD.WIDE R4, R21, 0x4, R10 ;  /* 0x0000000415047825 */ /* 0x002fc800078e020a */
[----:B---3--:R-:W-:Y:S01]  /*12870*/  VIADD R15, R21, UR26 ;  /* 0x0000001a150f7c36 */ /* 0x008fe20008000000 */
[----:B------:R-:W-:Y:S01]  /*12880*/  ISETP.LT.AND P6, PT, R12, UR6, !P1 ;  /* 0x000000060c007c0c */ /* 0x000fe2000cfc1270 */
[----:B------:R-:W-:Y:S01]  /*12890*/  @P5 STG.E desc[UR16][R4.64], R82 ;  /* 0x0000005204005986 */ /* 0x000fe2000c101910 */
[----:B------:R-:W-:Y:S01]  /*128a0*/  ISETP.LT.AND P1, PT, R13, UR7, !P1 ;  /* 0x000000070d007c0c */ /* 0x000fe2000cf21270 */
[C---:B------:R-:W-:Y:S01]  /*128b0*/  VIADD R21, R15.reuse, UR26 ;  /* 0x0000001a0f157c36 */ /* 0x040fe20008000000 */
[----:B------:R-:W-:Y:S01]  /*128c0*/  ISETP.GE.AND P3, PT, R0, UR13, PT ;  /* 0x0000000d00007c0c */ /* 0x000fe2000bf66270 */
[C---:B------:R-:W-:Y:S01]  /*128d0*/  IMAD.WIDE R6, R15.reuse, 0x4, R2 ;  /* 0x000000040f067825 */ /* 0x040fe200078e0202 */
[----:B------:R-:W-:Y:S01]  /*128e0*/  ULDC UR5, c[0x0][0x228] ;  /* 0x00008a0000057ab9 */ /* 0x000fe20000000800 */
[----:B------:R-:W-:Y:S01]  /*128f0*/  ULDC UR6, c[0x0][0x228] ;  /* 0x00008a0000067ab9 */ /* 0x000fe20000000800 */
[----:B------:R-:W-:Y:S01]  /*12900*/  ULDC UR7, c[0x0][0x228] ;  /* 0x00008a0000077ab9 */ /* 0x000fe20000000800 */
[----:B------:R-:W-:Y:S01]  /*12910*/  IMAD.WIDE R14, R15, 0x4, R10 ;  /* 0x000000040f0e7825 */ /* 0x000fe200078e020a */
[----:B------:R1:W-:Y:S03]  /*12920*/  @P2 STG.E desc[UR16][R6.64], R211 ;  /* 0x000000d306002986 */ /* 0x0003e6000c101910 */
[----:B------:R-:W-:Y:S01]  /*12930*/  VIADD R0, R9, 0x79 ;  /* 0x0000007909007836 */ /* 0x000fe20000000000 */
[----:B------:R-:W-:Y:S01]  /*12940*/  @P4 STG.E desc[UR16][R14.64], R231 ;  /* 0x000000e70e004986 */ /* 0x000fe2000c101910 */
[----:B------:R-:W-:Y:S01]  /*12950*/  ISETP.LT.AND P4, PT, R12, UR4, !P3 ;  /* 0x000000040c007c0c */ /* 0x000fe2000df81270 */
[----:B--2---:R-:W-:Y:S01]  /*12960*/  IMAD.WIDE R16, R21, 0x4, R2 ;  /* 0x0000000415107825 */ /* 0x004fe200078e0202 */
[----:B------:R-:W-:Y:S01]  /*12970*/  ISETP.LT.AND P3, PT, R13, UR5, !P3 ;  /* 0x000000050d007c0c */ /* 0x000fe2000df61270 */
[----:B------:R-:W-:Y:S01]  /*12980*/  ULDC UR4, c[0x0][0x228] ;  /* 0x00008a0000047ab9 */ /* 0x000fe20000000800 */
[----:B------:R-:W-:Y:S01]  /*12990*/  ISETP.GE.AND P5, PT, R0, UR11, PT ;  /* 0x0000000b00007c0c */ /* 0x000fe2000bfa6270 */
[----:B------:R-:W-:Y:S01]  /*129a0*/  IMAD.WIDE R18, R21, 0x4, R10 ;  /* 0x0000000415127825 */ /* 0x000fe200078e020a */
[----:B------:R-:W-:Y:S01]  /*129b0*/  @P6 STG.E desc[UR16][R16.64], R147 ;  /* 0x0000009310006986 */ /* 0x000fe2000c101910 */
[----:B------:R-:W-:-:S02]  /*129c0*/  ULDC UR5, c[0x0][0x228] ;  /* 0x00008a0000057ab9 */ /* 0x000fc40000000800 */
[----:B------:R-:W-:Y:S02]  /*129d0*/  VIADD R0, R9, 0x7a ;  /* 0x0000007a09007836 */ /* 0x000fe40000000000 */
[----:B-1----:R-:W-:Y:S01]  /*129e0*/  VIADD R7, R21, UR26 ;  /* 0x0000001a15077c36 */ /* 0x002fe20008000000 */
[----:B------:R1:W-:Y:S01]  /*129f0*/  @P1 STG.E desc[UR16][R18.64], R83 ;  /* 0x0000005312001986 */ /* 0x0003e2000c101910 */
[----:B------:R-:W-:Y:S01]  /*12a00*/  ISETP.LT.AND P6, PT, R12, UR6, !P5 ;  /* 0x000000060c007c0c */ /* 0x000fe2000efc1270 */
[----:B------:R-:W-:Y:S01]  /*12a10*/  ULDC UR6, c[0x0][0x228] ;  /* 0x00008a0000067ab9 */ /* 0x000fe20000000800 */
[----:B------:R-:W-:Y:S01]  /*12a20*/  IMAD.WIDE R4, R7, 0x4, R2 ;  /* 0x0000000407047825 */ /* 0x000fe200078e0202 */
[----:B------:R-:W-:Y:S02]  /*12a30*/  ISETP.GE.AND P2, PT, R0, UR9, PT ;  /* 0x0000000900007c0c */ /* 0x000fe4000bf46270 */
[----:B------:R-:W-:Y:S01]  /*12a40*/  ISETP.LT.AND P5, PT, R13, UR4, !P5 ;  /* 0x000000040d007c0c */ /* 0x000fe2000efa1270 */
[----:B------:R-:W-:-:S02]  /*12a50*/  VIADD R0, R9, 0x7b ;  /* 0x0000007b09007836 */ /* 0x000fc40000000000 */
[C---:B-1----:R-:W-:Y:S01]  /*12a60*/  VIADD R19, R7.reuse, UR26 ;  /* 0x0000001a07137c36 */ /* 0x042fe20008000000 */
[----:B------:R1:W-:Y:S01]  /*12a70*/  @P4 STG.E desc[UR16][R4.64], R236 ;  /* 0x000000ec04004986 */ /* 0x0003e2000c101910 */
[----:B------:R-:W-:Y:S01]  /*12a80*/  IMAD.WIDE R6, R7, 0x4, R10 ;  /* 0x0000000407067825 */ /* 0x000fe200078e020a */
[----:B------:R-:W-:Y:S01]  /*12a90*/  ULDC UR4, c[0x0][0x228] ;  /* 0x00008a0000047ab9 */ /* 0x000fe20000000800 */
[----:B------:R-:W-:-:S03]  /*12aa0*/  ISETP.GE.AND P1, PT, R0, UR19, PT ;  /* 0x0000001300007c0c */ /* 0x000fc6000bf26270 */
[----:B------:R-:W-:Y:S01]  /*12ab0*/  @P3 STG.E desc[UR16][R6.64], R212 ;  /* 0x000000d406003986 */ /* 0x000fe2000c101910 */
[----:B------:R-:W-:Y:S01]  /*12ac0*/  ISETP.LT.AND P3, PT, R12, UR4, !P2 ;  /* 0x000000040c007c0c */ /* 0x000fe2000d761270 */
[----:B------:R-:W-:Y:S01]  /*12ad0*/  VIADD R0, R9, 0x7c ;  /* 0x0000007c09007836 */ /* 0x000fe20000000000 */
[----:B------:R-:W-:Y:S01]  /*12ae0*/  ULDC UR4, c[0x0][0x228] ;  /* 0x00008a0000047ab9 */ /* 0x000fe20000000800 */
[----:B------:R-:W-:-:S04]  /*12af0*/  IMAD.WIDE R14, R19, 0x4, R2 ;  /* 0x00000004130e7825 */ /* 0x000fc800078e0202 */
[C---:B------:R-:W-:Y:S01]  /*12b00*/  IMAD.WIDE R16, R19.reuse, 0x4, R10 ;  /* 0x0000000413107825 */ /* 0x040fe200078e020a */
[----:B------:R-:W-:Y:S01]  /*12b10*/  ISETP.GE.AND P4, PT, R0, UR25, PT ;  /* 0x0000001900007c0c */ /* 0x000fe2000bf86270 */
[----:B------:R2:W-:Y:S02]  /*12b20*/  @P6 STG.E desc[UR16][R14.64], R84 ;  /* 0x000000540e006986 */ /* 0x0005e4000c101910 */
[----:B------:R-:W-:Y:S01]  /*12b30*/  VIADD R19, R19, UR26 ;  /* 0x0000001a13137c36 */ /* 0x000fe20008000000 */
[----:B------:R-:W-:Y:S01]  /*12b40*/  ISETP.LT.AND P2, PT, R13, UR4, !P2 ;  /* 0x000000040d007c0c */ /* 0x000fe2000d741270 */
[----:B----4-:R3:W-:Y:S01]  /*12b50*/  @P5 STG.E desc[UR16][R16.64], R24 ;  /* 0x0000001810005986 */ /* 0x0107e2000c101910 */
[C---:B------:R-:W-:Y:S01]  /*12b60*/  ISETP.LT.AND P5, PT, R12.reuse, UR5, !P1 ;  /* 0x000000050c007c0c */ /* 0x040fe2000cfa1270 */
[----:B-1----:R-:W-:Y:S01]  /*12b70*/  IMAD.WIDE R4, R19, 0x4, R2 ;  /* 0x0000000413047825 */ /* 0x002fe200078e0202 */
[----:B------:R-:W-:Y:S01]  /*12b80*/  ISETP.LT.AND P1, PT, R13, UR6, !P1 ;  /* 0x000000060d007c0c */ /* 0x000fe2000cf21270 */
[----:B------:R-:W-:Y:S01]  /*12b90*/  ULDC UR4, c[0x0][0x228] ;  /* 0x00008a0000047ab9 */ /* 0x000fe20000000800 */
[----:B------:R-:W-:Y:S01]  /*12ba0*/  ISETP.LT.AND P6, PT, R12, UR7, !P4 ;  /* 0x000000070c007c0c */ /* 0x000fe2000e7c1270 */
[----:B------:R-:W-:-:S02]  /*12bb0*/  VIADD R0, R9, 0x7d ;  /* 0x0000007d09007836 */ /* 0x000fc40000000000 */
[C---:B--2---:R-:W-:Y:S01]  /*12bc0*/  VIADD R15, R19.reuse, UR26 ;  /* 0x0000001a130f7c36 */ /* 0x044fe20008000000 */
[----:B------:R-:W-:Y:S01]  /*12bd0*/  @P3 STG.E desc[UR16][R4.64], R237 ;  /* 0x000000ed04003986 */ /* 0x000fe2000c101910 */
[----:B------:R-:W-:Y:S01]  /*12be0*/  IMAD.WIDE R6, R19, 0x4, R10 ;  /* 0x0000000413067825 */ /* 0x000fe200078e020a */
[----:B------:R-:W-:Y:S01]  /*12bf0*/  ISETP.GE.AND P3, PT, R0, UR23, PT ;  /* 0x0000001700007c0c */ /* 0x000fe2000bf66270 */
[----:B------:R-:W-:Y:S01]  /*12c00*/  ULDC UR5, c[0x0][0x228] ;  /* 0x00008a0000057ab9 */ /* 0x000fe20000000800 */
[----:B------:R-:W-:Y:S01]  /*12c10*/  ULDC UR6, c[0x0][0x228] ;  /* 0x00008a0000067ab9 */ /* 0x000fe20000000800 */
[----:B------:R-:W-:Y:S01]  /*12c20*/  VIADD R21, R15, UR26 ;  /* 0x0000001a0f157c36 */ /* 0x000fe20008000000 */
[----:B------:R-:W-:Y:S01]  /*12c30*/  ULDC UR7, c[0x0][0x228] ;  /* 0x00008a0000077ab9 */ /* 0x000fe20000000800 */
[----:B------:R-:W-:Y:S02]  /*12c40*/  VIADD R0, R9, 0x7e ;  /* 0x0000007e09007836 */ /* 0x000fe40000000000 */
[C---:B------:R-:W-:Y:S01]  /*12c50*/  IMAD.WIDE R8, R15.reuse, 0x4, R2 ;  /* 0x000000040f087825 */ /* 0x040fe200078e0202 */
[----:B------:R-:W-:Y:S03]  /*12c60*/  @P2 STG.E desc[UR16][R6.64], R213 ;  /* 0x000000d506002986 */ /* 0x000fe6000c101910 */
[----:B------:R-:W-:Y:S01]  /*12c70*/  IMAD.WIDE R14, R15, 0x4, R10 ;  /* 0x000000040f0e7825 */ /* 0x000fe200078e020a */
[----:B------:R1:W-:Y:S03]  /*12c80*/  @P5 STG.E desc[UR16][R8.64], R85 ;  /* 0x0000005508005986 */ /* 0x0003e6000c101910 */
[----:B---3--:R-:W-:Y:S01]  /*12c90*/  IMAD.WIDE R16, R21, 0x4, R2 ;  /* 0x0000000415107825 */ /* 0x008fe200078e0202 */
[----:B------:R-:W-:Y:S01]  /*12ca0*/  ISETP.GE.AND P2, PT, R0, UR21, PT ;  /* 0x0000001500007c0c */ /* 0x000fe2000bf46270 */
[----:B------:R2:W-:Y:S04]  /*12cb0*/  @P1 STG.E desc[UR16][R14.64], R25 ;  /* 0x000000190e001986 */ /* 0x0005e8000c101910 */
[----:B------:R3:W-:Y:S01]  /*12cc0*/  @P6 STG.E desc[UR16][R16.64], R238 ;  /* 0x000000ee10006986 */ /* 0x0007e2000c101910 */
[C---:B------:R-:W-:Y:S01]  /*12cd0*/  ISETP.LT.AND P6, PT, R12.reuse, UR4, !P3 ;  /* 0x000000040c007c0c */ /* 0x040fe2000dfc1270 */
[----:B------:R-:W-:Y:S01]  /*12ce0*/  ULDC UR4, c[0x0][0x228] ;  /* 0x00008a0000047ab9 */ /* 0x000fe20000000800 */
[C---:B------:R-:W-:Y:S01]  /*12cf0*/  ISETP.LT.AND P5, PT, R12.reuse, UR5, !P2 ;  /* 0x000000050c007c0c */ /* 0x040fe2000d7a1270 */
[----:B------:R-:W-:Y:S01]  /*12d00*/  ULDC UR5, c[0x0][0x228] ;  /* 0x00008a0000057ab9 */ /* 0x000fe20000000800 */
[----:B------:R-:W-:Y:S01]  /*12d10*/  ISETP.LT.AND P4, PT, R13, UR4, !P4 ;  /* 0x000000040d007c0c */ /* 0x000fe2000e781270 */
[----:B-1----:R-:W-:Y:S01]  /*12d20*/  VIADD R9, R21, UR26 ;  /* 0x0000001a15097c36 */ /* 0x002fe20008000000 */
[----:B------:R-:W-:Y:S01]  /*12d30*/  ISETP.LT.AND P1, PT, R12, UR6, !P0 ;  /* 0x000000060c007c0c */ /* 0x000fe2000c721270 */
[----:B------:R-:W-:Y:S01]  /*12d40*/  ULDC UR6, c[0x0][0x228] ;  /* 0x00008a0000067ab9 */ /* 0x000fe20000000800 */
[----:B------:R-:W-:Y:S01]  /*12d50*/  ISETP.LT.AND P3, PT, R13, UR5, !P3 ;  /* 0x000000050d007c0c */ /* 0x000fe2000df61270 */
[----:B--2---:R-:W-:Y:S01]  /*12d60*/  VIADD R15, R9, UR26 ;  /* 0x0000001a090f7c36 */ /* 0x004fe20008000000 */
[----:B------:R-:W-:-:S02]  /*12d70*/  ISETP.LT.AND P2, PT, R13, UR6, !P2 ;  /* 0x000000060d007c0c */ /* 0x000fc4000d741270 */
[----:B------:R-:W-:Y:S01]  /*12d80*/  ISETP.LT.AND P0, PT, R13, UR7, !P0 ;  /* 0x000000070d007c0c */ /* 0x000fe2000c701270 */
[----:B------:R-:W-:-:S04]  /*12d90*/  IMAD.WIDE R4, R21, 0x4, R10 ;  /* 0x0000000415047825 */ /* 0x000fc800078e020a */
[----:B---3--:R-:W-:Y:S02]  /*12da0*/  VIADD R17, R15, UR26 ;  /* 0x0000001a0f117c36 */ /* 0x008fe40008000000 */
[C---:B------:R-:W-:Y:S01]  /*12db0*/  IMAD.WIDE R6, R9.reuse, 0x4, R2 ;  /* 0x0000000409067825 */ /* 0x040fe200078e0202 */
[----:B------:R1:W-:Y:S03]  /*12dc0*/  @P4 STG.E desc[UR16][R4.64], R214 ;  /* 0x000000d604004986 */ /* 0x0003e6000c101910 */
[----:B------:R-:W-:Y:S01]  /*12dd0*/  IMAD.WIDE R8, R9, 0x4, R10 ;  /* 0x0000000409087825 */ /* 0x000fe200078e020a */
[----:B------:R1:W-:Y:S03]  /*12de0*/  @P6 STG.E desc[UR16][R6.64], R86 ;  /* 0x0000005606006986 */ /* 0x0003e6000c101910 */
[C---:B------:R-:W-:Y:S01]  /*12df0*/  IMAD.WIDE R12, R15.reuse, 0x4, R2 ;  /* 0x000000040f0c7825 */ /* 0x040fe200078e0202 */
[----:B------:R1:W-:Y:S03]  /*12e00*/  @P3 STG.E desc[UR16][R8.64], R26 ;  /* 0x0000001a08003986 */ /* 0x0003e6000c101910 */
[----:B------:R-:W-:Y:S01]  /*12e10*/  IMAD.WIDE R14, R15, 0x4, R10 ;  /* 0x000000040f0e7825 */ /* 0x000fe200078e020a */
[----:B------:R1:W-:Y:S03]  /*12e20*/  @P5 STG.E desc[UR16][R12.64], R239 ;  /* 0x000000ef0c005986 */ /* 0x0003e6000c101910 */
[C---:B------:R-:W-:Y:S01]  /*12e30*/  IMAD.WIDE R2, R17.reuse, 0x4, R2 ;  /* 0x0000000411027825 */ /* 0x040fe200078e0202 */
[----:B------:R1:W-:Y:S04]  /*12e40*/  @P2 STG.E desc[UR16][R14.64], R215 ;  /* 0x000000d70e002986 */ /* 0x0003e8000c101910 */
[----:B------:R1:W-:Y:S01]  /*12e50*/  @P1 STG.E desc[UR16][R2.64], R87 ;  /* 0x0000005702001986 */ /* 0x0003e2000c101910 */
[----:B------:R-:W-:Y:S01]  /*12e60*/  IMAD.WIDE R10, R17, 0x4, R10 ;  /* 0x00000004110a7825 */ /* 0x000fe200078e020a */
[----:B------:R-:W-:Y:S06]  /*12e70*/  @!P0 EXIT ;  /* 0x000000000000894d */ /* 0x000fec0003800000 */
[----:B------:R-:W-:Y:S01]  /*12e80*/  STG.E desc[UR16][R10.64], R27 ;  /* 0x0000001b0a007986 */ /* 0x000fe2000c101910 */
[----:B------:R-:W-:Y:S05]  /*12e90*/  EXIT ;  /* 0x000000000000794d */ /* 0x000fea0003800000 */
.L_x_2:
[----:B------:R-:W-:-:S00]  /*12ea0*/  BRA `(.L_x_2) ;  /* 0xfffffffc00fc7947 */ /* 0x000fc0000383ffff */
[----:B------:R-:W-:-:S00]  /*12eb0*/  NOP ;  /* 0x0000000000007918 */ /* 0x000fc00000000000 */
        /* <DEDUP_REMOVED lines=12> */
.L_x_3:


//--------------------- .nv.shared.matmul_kernel  --------------------------
	.section	.nv.shared.matmul_kernel,"aw",@nobits
	.sectionflags	@""
	.align	16
	.zero		1024


//--------------------- .nv.shared.reserved.0     --------------------------
	.section	.nv.shared.reserved.0,"aw",@nobits
	.weak		__nv_reservedSMEM_offset_0_alias
	.size		__nv_reservedSMEM_offset_0_alias, 0, 0
	.other		__nv_reservedSMEM_offset_0_alias,@"STO_CUDA_RESERVED_SHARED STV_DEFAULT"
__nv_reservedSMEM_offset_0_alias:
	.zero		0


//--------------------- .nv.constant0.matmul_kernel --------------------------
	.section	.nv.constant0.matmul_kernel,"a",@progbits
	.sectionflags	@""
	.align	4
.nv.constant0.matmul_kernel:
	.zero		608


//--------------------- SYMBOLS --------------------------

	.type		.nv.reservedSmem.offset0,@object
	.size		.nv.reservedSmem.offset0,0x4
